//
// Generated by NVIDIA NVVM Compiler
//
// Compiler Build ID: CL-36424714
// Cuda compilation tools, release 13.0, V13.0.88
// Based on NVVM 20.0.0
//

.version 9.0
.target sm_100
.address_size 64

	// .globl	_Z6kernel6MatrixS_S_S_iii
// _ZZ14kernel_add_wsp6MatrixS_S_iE3tab has been demoted
// _ZZ14kernel_add_wsp6MatrixS_S_iE4tab2 has been demoted
// _ZZ20kernel_substract_wsp6MatrixS_S_iE3tab has been demoted
// _ZZ20kernel_substract_wsp6MatrixS_S_iE4tab2 has been demoted
// _ZZ20kernel_transpose_wsp6MatrixS_iE3tab has been demoted
// _ZZ17kernel_scalar_wsp6MatrixS_iiE3tab has been demoted
// _ZZ17kernel_scalar_wsp6MatrixS_iiE4tab2 has been demoted
// _ZZ19kernel_multiply_wsp6MatrixS_S_iE3tab has been demoted
// _ZZ19kernel_multiply_wsp6MatrixS_S_iE4tab2 has been demoted

.visible .entry _Z6kernel6MatrixS_S_S_iii(
	.param .align 8 .b8 _Z6kernel6MatrixS_S_S_iii_param_0[8],
	.param .align 8 .b8 _Z6kernel6MatrixS_S_S_iii_param_1[8],
	.param .align 8 .b8 _Z6kernel6MatrixS_S_S_iii_param_2[8],
	.param .align 8 .b8 _Z6kernel6MatrixS_S_S_iii_param_3[8],
	.param .u32 _Z6kernel6MatrixS_S_S_iii_param_4,
	.param .u32 _Z6kernel6MatrixS_S_S_iii_param_5,
	.param .u32 _Z6kernel6MatrixS_S_S_iii_param_6
)
{
	.reg .pred 	%p<18>;
	.reg .b32 	%r<129>;
	.reg .b64 	%rd<84>;

	ld.param.u64 	%rd16, [_Z6kernel6MatrixS_S_S_iii_param_3];
	ld.param.u64 	%rd15, [_Z6kernel6MatrixS_S_S_iii_param_2];
	ld.param.u64 	%rd14, [_Z6kernel6MatrixS_S_S_iii_param_1];
	ld.param.u64 	%rd13, [_Z6kernel6MatrixS_S_S_iii_param_0];
	ld.param.u32 	%r33, [_Z6kernel6MatrixS_S_S_iii_param_4];
	ld.param.u32 	%r31, [_Z6kernel6MatrixS_S_S_iii_param_5];
	ld.param.u32 	%r32, [_Z6kernel6MatrixS_S_S_iii_param_6];
	mov.u32 	%r34, %ntid.x;
	mov.u32 	%r35, %ctaid.x;
	mov.u32 	%r36, %tid.x;
	mad.lo.s32 	%r1, %r34, %r35, %r36;
	mov.u32 	%r37, %ntid.y;
	mov.u32 	%r38, %ctaid.y;
	mov.u32 	%r39, %tid.y;
	mad.lo.s32 	%r40, %r37, %r38, %r39;
	max.s32 	%r41, %r1, %r40;
	setp.lt.s32 	%p1, %r41, %r33;
	setp.ge.s32 	%p3, %r41, %r33;
	@%p3 bra 	$L__BB0_2;
	cvta.to.global.u64 	%rd17, %rd15;
	cvta.to.global.u64 	%rd18, %rd13;
	mad.lo.s32 	%r42, %r33, %r1, %r40;
	mul.wide.s32 	%rd19, %r42, 4;
	add.s64 	%rd20, %rd18, %rd19;
	ld.global.u32 	%r43, [%rd20];
	mad.lo.s32 	%r44, %r33, %r40, %r1;
	mul.wide.s32 	%rd21, %r44, 4;
	add.s64 	%rd22, %rd17, %rd21;
	st.global.u32 	[%rd22], %r43;
$L__BB0_2:
	bar.sync 	0;
	cvta.to.global.u64 	%rd1, %rd15;
	mul.lo.s32 	%r3, %r33, %r40;
	add.s32 	%r4, %r3, %r1;
	mul.wide.s32 	%rd23, %r4, 4;
	add.s64 	%rd24, %rd1, %rd23;
	ld.global.u32 	%r45, [%rd24];
	mul.lo.s32 	%r46, %r45, %r32;
	st.global.u32 	[%rd24], %r46;
	bar.sync 	0;
	setp.lt.s32 	%p4, %r1, 5000;
	setp.lt.u32 	%p5, %r40, 5000;
	and.pred  	%p2, %p4, %p5;
	not.pred 	%p6, %p2;
	@%p6 bra 	$L__BB0_4;
	cvta.to.global.u64 	%rd25, %rd13;
	mad.lo.s32 	%r47, %r40, 5000, %r1;
	mul.wide.s32 	%rd26, %r47, 4;
	add.s64 	%rd27, %rd1, %rd26;
	ld.global.u32 	%r48, [%rd27];
	add.s64 	%rd28, %rd25, %rd26;
	ld.global.u32 	%r49, [%rd28];
	add.s32 	%r50, %r49, %r48;
	st.global.u32 	[%rd27], %r50;
$L__BB0_4:
	bar.sync 	0;
	cvta.to.global.u64 	%rd2, %rd14;
	cvta.to.global.u64 	%rd3, %rd16;
	add.s64 	%rd30, %rd2, %rd23;
	ld.global.u32 	%r51, [%rd30];
	mul.lo.s32 	%r52, %r51, %r31;
	add.s64 	%rd4, %rd3, %rd23;
	st.global.u32 	[%rd4], %r52;
	bar.sync 	0;
	@%p6 bra 	$L__BB0_6;
	mad.lo.s32 	%r53, %r40, 5000, %r1;
	mul.wide.s32 	%rd31, %r53, 4;
	add.s64 	%rd32, %rd1, %rd31;
	ld.global.u32 	%r54, [%rd32];
	add.s64 	%rd33, %rd3, %rd31;
	ld.global.u32 	%r55, [%rd33];
	sub.s32 	%r56, %r54, %r55;
	st.global.u32 	[%rd32], %r56;
$L__BB0_6:
	bar.sync 	0;
	cvta.to.global.u64 	%rd5, %rd13;
	not.pred 	%p8, %p1;
	@%p8 bra 	$L__BB0_19;
	and.b32  	%r5, %r33, 7;
	setp.lt.u32 	%p9, %r33, 8;
	mov.b32 	%r123, 0;
	mov.u32 	%r128, %r123;
	@%p9 bra 	$L__BB0_10;
	and.b32  	%r60, %r33, 2147483640;
	neg.s32 	%r117, %r60;
	mul.wide.s32 	%rd34, %r33, 4;
	add.s64 	%rd6, %rd2, %rd34;
	mul.wide.s32 	%rd35, %r33, 8;
	add.s64 	%rd7, %rd2, %rd35;
	mul.wide.s32 	%rd36, %r33, 12;
	add.s64 	%rd8, %rd2, %rd36;
	mul.wide.s32 	%rd37, %r33, 20;
	add.s64 	%rd9, %rd2, %rd37;
	mul.wide.u32 	%rd38, %r3, 4;
	add.s64 	%rd39, %rd38, %rd5;
	add.s64 	%rd83, %rd39, 16;
	mov.b32 	%r128, 0;
	mov.u32 	%r116, %r1;
$L__BB0_9:
	.pragma "nounroll";
	and.b32  	%r123, %r33, 2147483640;
	mul.wide.s32 	%rd40, %r116, 4;
	add.s64 	%rd41, %rd6, %rd40;
	add.s64 	%rd42, %rd7, %rd40;
	add.s64 	%rd43, %rd8, %rd40;
	mul.wide.s32 	%rd44, %r33, 16;
	add.s64 	%rd45, %rd2, %rd40;
	add.s64 	%rd46, %rd45, %rd44;
	add.s64 	%rd47, %rd9, %rd40;
	mul.wide.s32 	%rd48, %r33, 24;
	add.s64 	%rd49, %rd45, %rd48;
	mul.wide.s32 	%rd50, %r33, 28;
	add.s64 	%rd51, %rd45, %rd50;
	ld.global.u32 	%r61, [%rd83+-16];
	ld.global.u32 	%r62, [%rd45];
	mad.lo.s32 	%r63, %r62, %r61, %r128;
	ld.global.u32 	%r64, [%rd83+-12];
	ld.global.u32 	%r65, [%rd41];
	mad.lo.s32 	%r66, %r65, %r64, %r63;
	ld.global.u32 	%r67, [%rd83+-8];
	ld.global.u32 	%r68, [%rd42];
	mad.lo.s32 	%r69, %r68, %r67, %r66;
	ld.global.u32 	%r70, [%rd83+-4];
	ld.global.u32 	%r71, [%rd43];
	mad.lo.s32 	%r72, %r71, %r70, %r69;
	ld.global.u32 	%r73, [%rd83];
	ld.global.u32 	%r74, [%rd46];
	mad.lo.s32 	%r75, %r74, %r73, %r72;
	ld.global.u32 	%r76, [%rd83+4];
	ld.global.u32 	%r77, [%rd47];
	mad.lo.s32 	%r78, %r77, %r76, %r75;
	ld.global.u32 	%r79, [%rd83+8];
	ld.global.u32 	%r80, [%rd49];
	mad.lo.s32 	%r81, %r80, %r79, %r78;
	ld.global.u32 	%r82, [%rd83+12];
	ld.global.u32 	%r83, [%rd51];
	mad.lo.s32 	%r128, %r83, %r82, %r81;
	add.s32 	%r117, %r117, 8;
	shl.b32 	%r84, %r33, 3;
	add.s32 	%r116, %r116, %r84;
	add.s64 	%rd83, %rd83, 32;
	setp.ne.s32 	%p10, %r117, 0;
	@%p10 bra 	$L__BB0_9;
$L__BB0_10:
	setp.eq.s32 	%p11, %r5, 0;
	@%p11 bra 	$L__BB0_18;
	and.b32  	%r17, %r33, 3;
	setp.lt.u32 	%p12, %r5, 4;
	@%p12 bra 	$L__BB0_13;
	add.s32 	%r86, %r123, %r3;
	mul.wide.u32 	%rd52, %r86, 4;
	add.s64 	%rd53, %rd5, %rd52;
	ld.global.u32 	%r87, [%rd53];
	mad.lo.s32 	%r88, %r123, %r33, %r1;
	mul.wide.s32 	%rd54, %r88, 4;
	add.s64 	%rd55, %rd2, %rd54;
	ld.global.u32 	%r89, [%rd55];
	mad.lo.s32 	%r90, %r89, %r87, %r128;
	cvt.u64.u32 	%rd56, %r3;
	cvt.u64.u32 	%rd57, %r123;
	add.s64 	%rd58, %rd57, %rd56;
	shl.b64 	%rd59, %rd58, 2;
	add.s64 	%rd60, %rd5, %rd59;
	ld.global.u32 	%r91, [%rd60+4];
	mul.wide.s32 	%rd61, %r33, 4;
	add.s64 	%rd62, %rd55, %rd61;
	ld.global.u32 	%r92, [%rd62];
	mad.lo.s32 	%r93, %r92, %r91, %r90;
	ld.global.u32 	%r94, [%rd60+8];
	add.s64 	%rd63, %rd62, %rd61;
	ld.global.u32 	%r95, [%rd63];
	mad.lo.s32 	%r96, %r95, %r94, %r93;
	ld.global.u32 	%r97, [%rd60+12];
	add.s64 	%rd64, %rd63, %rd61;
	ld.global.u32 	%r98, [%rd64];
	mad.lo.s32 	%r128, %r98, %r97, %r96;
	add.s32 	%r123, %r123, 4;
$L__BB0_13:
	setp.eq.s32 	%p13, %r17, 0;
	@%p13 bra 	$L__BB0_18;
	setp.eq.s32 	%p14, %r17, 1;
	@%p14 bra 	$L__BB0_16;
	add.s32 	%r100, %r123, %r3;
	mul.wide.u32 	%rd65, %r100, 4;
	add.s64 	%rd66, %rd5, %rd65;
	ld.global.u32 	%r101, [%rd66];
	mad.lo.s32 	%r102, %r123, %r33, %r1;
	mul.wide.s32 	%rd67, %r102, 4;
	add.s64 	%rd68, %rd2, %rd67;
	ld.global.u32 	%r103, [%rd68];
	mad.lo.s32 	%r104, %r103, %r101, %r128;
	cvt.u64.u32 	%rd69, %r3;
	cvt.u64.u32 	%rd70, %r123;
	add.s64 	%rd71, %rd70, %rd69;
	shl.b64 	%rd72, %rd71, 2;
	add.s64 	%rd73, %rd5, %rd72;
	ld.global.u32 	%r105, [%rd73+4];
	mul.wide.s32 	%rd74, %r33, 4;
	add.s64 	%rd75, %rd68, %rd74;
	ld.global.u32 	%r106, [%rd75];
	mad.lo.s32 	%r128, %r106, %r105, %r104;
	add.s32 	%r123, %r123, 2;
$L__BB0_16:
	and.b32  	%r107, %r33, 1;
	setp.eq.b32 	%p15, %r107, 1;
	not.pred 	%p16, %p15;
	@%p16 bra 	$L__BB0_18;
	add.s32 	%r108, %r123, %r3;
	mul.wide.u32 	%rd76, %r108, 4;
	add.s64 	%rd77, %rd5, %rd76;
	ld.global.u32 	%r109, [%rd77];
	mad.lo.s32 	%r110, %r123, %r33, %r1;
	mul.wide.s32 	%rd78, %r110, 4;
	add.s64 	%rd79, %rd2, %rd78;
	ld.global.u32 	%r111, [%rd79];
	mad.lo.s32 	%r128, %r111, %r109, %r128;
$L__BB0_18:
	st.global.u32 	[%rd4], %r128;
$L__BB0_19:
	bar.sync 	0;
	@%p6 bra 	$L__BB0_21;
	mad.lo.s32 	%r112, %r40, 5000, %r1;
	mul.wide.s32 	%rd80, %r112, 4;
	add.s64 	%rd81, %rd1, %rd80;
	ld.global.u32 	%r113, [%rd81];
	add.s64 	%rd82, %rd3, %rd80;
	ld.global.u32 	%r114, [%rd82];
	add.s32 	%r115, %r114, %r113;
	st.global.u32 	[%rd81], %r115;
$L__BB0_21:
	bar.sync 	0;
	ret;

}
	// .globl	_Z10kernel_wsp6MatrixS_S_S_iii
.visible .entry _Z10kernel_wsp6MatrixS_S_S_iii(
	.param .align 8 .b8 _Z10kernel_wsp6MatrixS_S_S_iii_param_0[8],
	.param .align 8 .b8 _Z10kernel_wsp6MatrixS_S_S_iii_param_1[8],
	.param .align 8 .b8 _Z10kernel_wsp6MatrixS_S_S_iii_param_2[8],
	.param .align 8 .b8 _Z10kernel_wsp6MatrixS_S_S_iii_param_3[8],
	.param .u32 _Z10kernel_wsp6MatrixS_S_S_iii_param_4,
	.param .u32 _Z10kernel_wsp6MatrixS_S_S_iii_param_5,
	.param .u32 _Z10kernel_wsp6MatrixS_S_S_iii_param_6
)
{
	.reg .pred 	%p<14>;
	.reg .b32 	%r<195>;
	.reg .b64 	%rd<76>;
	// demoted variable
	.shared .align 4 .b8 _ZZ14kernel_add_wsp6MatrixS_S_iE3tab[4096];
	// demoted variable
	.shared .align 4 .b8 _ZZ14kernel_add_wsp6MatrixS_S_iE4tab2[4096];
	// demoted variable
	.shared .align 4 .b8 _ZZ20kernel_substract_wsp6MatrixS_S_iE3tab[4096];
	// demoted variable
	.shared .align 4 .b8 _ZZ20kernel_substract_wsp6MatrixS_S_iE4tab2[4096];
	// demoted variable
	.shared .align 4 .b8 _ZZ20kernel_transpose_wsp6MatrixS_iE3tab[4096];
	// demoted variable
	.shared .align 4 .b8 _ZZ17kernel_scalar_wsp6MatrixS_iiE3tab[4096];
	// demoted variable
	.shared .align 4 .b8 _ZZ17kernel_scalar_wsp6MatrixS_iiE4tab2[4096];
	// demoted variable
	.shared .align 4 .b8 _ZZ19kernel_multiply_wsp6MatrixS_S_iE3tab[4096];
	// demoted variable
	.shared .align 4 .b8 _ZZ19kernel_multiply_wsp6MatrixS_S_iE4tab2[4096];
	ld.param.u64 	%rd16, [_Z10kernel_wsp6MatrixS_S_S_iii_param_3];
	ld.param.u64 	%rd15, [_Z10kernel_wsp6MatrixS_S_S_iii_param_2];
	ld.param.u64 	%rd14, [_Z10kernel_wsp6MatrixS_S_S_iii_param_1];
	ld.param.u64 	%rd17, [_Z10kernel_wsp6MatrixS_S_S_iii_param_0];
	ld.param.u32 	%r41, [_Z10kernel_wsp6MatrixS_S_S_iii_param_4];
	ld.param.u32 	%r42, [_Z10kernel_wsp6MatrixS_S_S_iii_param_5];
	ld.param.u32 	%r43, [_Z10kernel_wsp6MatrixS_S_S_iii_param_6];
	cvta.to.global.u64 	%rd1, %rd17;
	mov.u32 	%r44, %ntid.x;
	mov.u32 	%r45, %ctaid.x;
	mov.u32 	%r1, %tid.x;
	mad.lo.s32 	%r2, %r44, %r45, %r1;
	mov.u32 	%r46, %ntid.y;
	mov.u32 	%r47, %ctaid.y;
	mov.u32 	%r3, %tid.y;
	mad.lo.s32 	%r4, %r46, %r47, %r3;
	mad.lo.s32 	%r48, %r41, %r2, %r4;
	mul.wide.s32 	%rd18, %r48, 4;
	add.s64 	%rd19, %rd1, %rd18;
	ld.global.u32 	%r49, [%rd19];
	shl.b32 	%r50, %r3, 7;
	mov.u32 	%r51, _ZZ20kernel_transpose_wsp6MatrixS_iE3tab;
	add.s32 	%r52, %r51, %r50;
	shl.b32 	%r53, %r1, 2;
	add.s32 	%r5, %r52, %r53;
	st.shared.u32 	[%r5], %r49;
	bar.sync 	0;
	max.s32 	%r54, %r2, %r4;
	setp.lt.s32 	%p1, %r54, %r41;
	setp.ge.s32 	%p2, %r54, %r41;
	@%p2 bra 	$L__BB1_2;
	cvta.to.global.u64 	%rd20, %rd15;
	ld.shared.u32 	%r55, [%r5];
	mad.lo.s32 	%r56, %r41, %r4, %r2;
	mul.wide.s32 	%rd21, %r56, 4;
	add.s64 	%rd22, %rd20, %rd21;
	st.global.u32 	[%rd22], %r55;
$L__BB1_2:
	bar.sync 	0;
	cvta.to.global.u64 	%rd23, %rd15;
	mul.lo.s32 	%r6, %r41, %r4;
	add.s32 	%r7, %r6, %r2;
	mul.wide.s32 	%rd24, %r7, 4;
	add.s64 	%rd2, %rd23, %rd24;
	ld.global.u32 	%r57, [%rd2];
	mov.u32 	%r59, _ZZ17kernel_scalar_wsp6MatrixS_iiE3tab;
	add.s32 	%r60, %r59, %r50;
	add.s32 	%r8, %r60, %r53;
	st.shared.u32 	[%r8], %r57;
	mov.u32 	%r62, _ZZ17kernel_scalar_wsp6MatrixS_iiE4tab2;
	add.s32 	%r63, %r62, %r50;
	add.s32 	%r9, %r63, %r53;
	st.shared.u32 	[%r9], %r43;
	bar.sync 	0;
	ld.shared.u32 	%r64, [%r9];
	ld.shared.u32 	%r65, [%r8];
	mul.lo.s32 	%r66, %r65, %r64;
	st.global.u32 	[%rd2], %r66;
	bar.sync 	0;
	ld.global.u32 	%r67, [%rd2];
	mov.u32 	%r68, _ZZ14kernel_add_wsp6MatrixS_S_iE3tab;
	add.s32 	%r69, %r68, %r50;
	add.s32 	%r10, %r69, %r53;
	st.shared.u32 	[%r10], %r67;
	add.s64 	%rd25, %rd1, %rd24;
	ld.global.u32 	%r70, [%rd25];
	mov.u32 	%r71, _ZZ14kernel_add_wsp6MatrixS_S_iE4tab2;
	add.s32 	%r72, %r71, %r50;
	add.s32 	%r11, %r72, %r53;
	st.shared.u32 	[%r11], %r70;
	bar.sync 	0;
	not.pred 	%p3, %p1;
	@%p3 bra 	$L__BB1_4;
	ld.shared.u32 	%r73, [%r10];
	ld.shared.u32 	%r74, [%r11];
	add.s32 	%r75, %r74, %r73;
	st.global.u32 	[%rd2], %r75;
$L__BB1_4:
	bar.sync 	0;
	cvta.to.global.u64 	%rd3, %rd14;
	cvta.to.global.u64 	%rd26, %rd16;
	add.s64 	%rd28, %rd3, %rd24;
	ld.global.u32 	%r76, [%rd28];
	st.shared.u32 	[%r8], %r76;
	st.shared.u32 	[%r9], %r42;
	bar.sync 	0;
	ld.shared.u32 	%r77, [%r9];
	ld.shared.u32 	%r78, [%r8];
	mul.lo.s32 	%r79, %r78, %r77;
	add.s64 	%rd4, %rd26, %rd24;
	st.global.u32 	[%rd4], %r79;
	bar.sync 	0;
	ld.global.u32 	%r80, [%rd2];
	mov.u32 	%r82, _ZZ20kernel_substract_wsp6MatrixS_S_iE3tab;
	add.s32 	%r83, %r82, %r50;
	add.s32 	%r12, %r83, %r53;
	st.shared.u32 	[%r12], %r80;
	ld.global.u32 	%r85, [%rd4];
	mov.u32 	%r86, _ZZ20kernel_substract_wsp6MatrixS_S_iE4tab2;
	add.s32 	%r87, %r86, %r50;
	add.s32 	%r13, %r87, %r53;
	st.shared.u32 	[%r13], %r85;
	bar.sync 	0;
	@%p3 bra 	$L__BB1_6;
	ld.shared.u32 	%r88, [%r12];
	ld.shared.u32 	%r89, [%r13];
	sub.s32 	%r90, %r88, %r89;
	st.global.u32 	[%rd2], %r90;
$L__BB1_6:
	bar.sync 	0;
	@%p3 bra 	$L__BB1_19;
	mov.u32 	%r94, _ZZ19kernel_multiply_wsp6MatrixS_S_iE3tab;
	add.s32 	%r95, %r94, %r50;
	add.s32 	%r14, %r95, %r53;
	mov.u32 	%r97, _ZZ19kernel_multiply_wsp6MatrixS_S_iE4tab2;
	add.s32 	%r98, %r97, %r50;
	add.s32 	%r15, %r98, %r53;
	and.b32  	%r16, %r41, 7;
	setp.lt.u32 	%p6, %r41, 8;
	mov.b32 	%r189, 0;
	mov.u32 	%r194, %r189;
	@%p6 bra 	$L__BB1_10;
	and.b32  	%r100, %r41, 2147483640;
	neg.s32 	%r183, %r100;
	mul.wide.s32 	%rd29, %r41, 8;
	add.s64 	%rd5, %rd3, %rd29;
	mul.wide.s32 	%rd30, %r41, 12;
	add.s64 	%rd6, %rd3, %rd30;
	mul.wide.s32 	%rd31, %r41, 16;
	add.s64 	%rd7, %rd3, %rd31;
	mul.wide.s32 	%rd32, %r41, 20;
	add.s64 	%rd8, %rd3, %rd32;
	mul.wide.s32 	%rd33, %r41, 24;
	add.s64 	%rd9, %rd3, %rd33;
	mul.wide.s32 	%rd34, %r41, 28;
	add.s64 	%rd10, %rd3, %rd34;
	mul.wide.u32 	%rd35, %r6, 4;
	add.s64 	%rd36, %rd35, %rd1;
	add.s64 	%rd75, %rd36, 16;
	mov.b32 	%r194, 0;
	mov.u32 	%r182, %r2;
$L__BB1_9:
	.pragma "nounroll";
	and.b32  	%r189, %r41, 2147483640;
	mul.wide.s32 	%rd37, %r182, 4;
	mul.wide.s32 	%rd38, %r41, 4;
	add.s64 	%rd39, %rd3, %rd37;
	add.s64 	%rd40, %rd39, %rd38;
	add.s64 	%rd41, %rd5, %rd37;
	add.s64 	%rd42, %rd6, %rd37;
	add.s64 	%rd43, %rd7, %rd37;
	add.s64 	%rd44, %rd8, %rd37;
	add.s64 	%rd45, %rd9, %rd37;
	add.s64 	%rd46, %rd10, %rd37;
	ld.global.u32 	%r101, [%rd75+-16];
	st.shared.u32 	[%r14], %r101;
	ld.global.u32 	%r102, [%rd39];
	st.shared.u32 	[%r15], %r102;
	bar.sync 	0;
	ld.shared.u32 	%r103, [%r14];
	ld.shared.u32 	%r104, [%r15];
	mad.lo.s32 	%r105, %r104, %r103, %r194;
	bar.sync 	0;
	ld.global.u32 	%r106, [%rd75+-12];
	st.shared.u32 	[%r14], %r106;
	ld.global.u32 	%r107, [%rd40];
	st.shared.u32 	[%r15], %r107;
	bar.sync 	0;
	ld.shared.u32 	%r108, [%r14];
	ld.shared.u32 	%r109, [%r15];
	mad.lo.s32 	%r110, %r109, %r108, %r105;
	bar.sync 	0;
	ld.global.u32 	%r111, [%rd75+-8];
	st.shared.u32 	[%r14], %r111;
	ld.global.u32 	%r112, [%rd41];
	st.shared.u32 	[%r15], %r112;
	bar.sync 	0;
	ld.shared.u32 	%r113, [%r14];
	ld.shared.u32 	%r114, [%r15];
	mad.lo.s32 	%r115, %r114, %r113, %r110;
	bar.sync 	0;
	ld.global.u32 	%r116, [%rd75+-4];
	st.shared.u32 	[%r14], %r116;
	ld.global.u32 	%r117, [%rd42];
	st.shared.u32 	[%r15], %r117;
	bar.sync 	0;
	ld.shared.u32 	%r118, [%r14];
	ld.shared.u32 	%r119, [%r15];
	mad.lo.s32 	%r120, %r119, %r118, %r115;
	bar.sync 	0;
	ld.global.u32 	%r121, [%rd75];
	st.shared.u32 	[%r14], %r121;
	ld.global.u32 	%r122, [%rd43];
	st.shared.u32 	[%r15], %r122;
	bar.sync 	0;
	ld.shared.u32 	%r123, [%r14];
	ld.shared.u32 	%r124, [%r15];
	mad.lo.s32 	%r125, %r124, %r123, %r120;
	bar.sync 	0;
	ld.global.u32 	%r126, [%rd75+4];
	st.shared.u32 	[%r14], %r126;
	ld.global.u32 	%r127, [%rd44];
	st.shared.u32 	[%r15], %r127;
	bar.sync 	0;
	ld.shared.u32 	%r128, [%r14];
	ld.shared.u32 	%r129, [%r15];
	mad.lo.s32 	%r130, %r129, %r128, %r125;
	bar.sync 	0;
	ld.global.u32 	%r131, [%rd75+8];
	st.shared.u32 	[%r14], %r131;
	ld.global.u32 	%r132, [%rd45];
	st.shared.u32 	[%r15], %r132;
	bar.sync 	0;
	ld.shared.u32 	%r133, [%r14];
	ld.shared.u32 	%r134, [%r15];
	mad.lo.s32 	%r135, %r134, %r133, %r130;
	bar.sync 	0;
	ld.global.u32 	%r136, [%rd75+12];
	st.shared.u32 	[%r14], %r136;
	ld.global.u32 	%r137, [%rd46];
	st.shared.u32 	[%r15], %r137;
	bar.sync 	0;
	ld.shared.u32 	%r138, [%r14];
	ld.shared.u32 	%r139, [%r15];
	mad.lo.s32 	%r194, %r139, %r138, %r135;
	bar.sync 	0;
	add.s32 	%r183, %r183, 8;
	shl.b32 	%r140, %r41, 3;
	add.s32 	%r182, %r182, %r140;
	add.s64 	%rd75, %rd75, 32;
	setp.ne.s32 	%p7, %r183, 0;
	@%p7 bra 	$L__BB1_9;
$L__BB1_10:
	setp.eq.s32 	%p8, %r16, 0;
	@%p8 bra 	$L__BB1_18;
	and.b32  	%r28, %r41, 3;
	setp.lt.u32 	%p9, %r16, 4;
	@%p9 bra 	$L__BB1_13;
	add.s32 	%r142, %r189, %r6;
	mul.wide.u32 	%rd47, %r142, 4;
	add.s64 	%rd48, %rd1, %rd47;
	ld.global.u32 	%r143, [%rd48];
	st.shared.u32 	[%r14], %r143;
	mad.lo.s32 	%r144, %r189, %r41, %r2;
	mul.wide.s32 	%rd49, %r144, 4;
	add.s64 	%rd50, %rd3, %rd49;
	ld.global.u32 	%r145, [%rd50];
	st.shared.u32 	[%r15], %r145;
	bar.sync 	0;
	ld.shared.u32 	%r146, [%r14];
	ld.shared.u32 	%r147, [%r15];
	mad.lo.s32 	%r148, %r147, %r146, %r194;
	bar.sync 	0;
	cvt.u64.u32 	%rd51, %r6;
	cvt.u64.u32 	%rd52, %r189;
	add.s64 	%rd53, %rd52, %rd51;
	shl.b64 	%rd54, %rd53, 2;
	add.s64 	%rd55, %rd1, %rd54;
	ld.global.u32 	%r149, [%rd55+4];
	st.shared.u32 	[%r14], %r149;
	mul.wide.s32 	%rd56, %r41, 4;
	add.s64 	%rd57, %rd50, %rd56;
	ld.global.u32 	%r150, [%rd57];
	st.shared.u32 	[%r15], %r150;
	bar.sync 	0;
	ld.shared.u32 	%r151, [%r14];
	ld.shared.u32 	%r152, [%r15];
	mad.lo.s32 	%r153, %r152, %r151, %r148;
	bar.sync 	0;
	ld.global.u32 	%r154, [%rd55+8];
	st.shared.u32 	[%r14], %r154;
	add.s64 	%rd58, %rd57, %rd56;
	ld.global.u32 	%r155, [%rd58];
	st.shared.u32 	[%r15], %r155;
	bar.sync 	0;
	ld.shared.u32 	%r156, [%r14];
	ld.shared.u32 	%r157, [%r15];
	mad.lo.s32 	%r158, %r157, %r156, %r153;
	bar.sync 	0;
	ld.global.u32 	%r159, [%rd55+12];
	st.shared.u32 	[%r14], %r159;
	add.s64 	%rd59, %rd58, %rd56;
	ld.global.u32 	%r160, [%rd59];
	st.shared.u32 	[%r15], %r160;
	bar.sync 	0;
	ld.shared.u32 	%r161, [%r14];
	ld.shared.u32 	%r162, [%r15];
	mad.lo.s32 	%r194, %r162, %r161, %r158;
	bar.sync 	0;
	add.s32 	%r189, %r189, 4;
$L__BB1_13:
	setp.eq.s32 	%p10, %r28, 0;
	@%p10 bra 	$L__BB1_18;
	setp.eq.s32 	%p11, %r28, 1;
	@%p11 bra 	$L__BB1_16;
	add.s32 	%r164, %r189, %r6;
	mul.wide.u32 	%rd60, %r164, 4;
	add.s64 	%rd61, %rd1, %rd60;
	ld.global.u32 	%r165, [%rd61];
	st.shared.u32 	[%r14], %r165;
	mad.lo.s32 	%r166, %r189, %r41, %r2;
	mul.wide.s32 	%rd62, %r166, 4;
	add.s64 	%rd63, %rd3, %rd62;
	ld.global.u32 	%r167, [%rd63];
	st.shared.u32 	[%r15], %r167;
	bar.sync 	0;
	ld.shared.u32 	%r168, [%r14];
	ld.shared.u32 	%r169, [%r15];
	mad.lo.s32 	%r170, %r169, %r168, %r194;
	bar.sync 	0;
	cvt.u64.u32 	%rd64, %r6;
	cvt.u64.u32 	%rd65, %r189;
	add.s64 	%rd66, %rd65, %rd64;
	shl.b64 	%rd67, %rd66, 2;
	add.s64 	%rd68, %rd1, %rd67;
	ld.global.u32 	%r171, [%rd68+4];
	st.shared.u32 	[%r14], %r171;
	mul.wide.s32 	%rd69, %r41, 4;
	add.s64 	%rd70, %rd63, %rd69;
	ld.global.u32 	%r172, [%rd70];
	st.shared.u32 	[%r15], %r172;
	bar.sync 	0;
	ld.shared.u32 	%r173, [%r14];
	ld.shared.u32 	%r174, [%r15];
	mad.lo.s32 	%r194, %r174, %r173, %r170;
	bar.sync 	0;
	add.s32 	%r189, %r189, 2;
$L__BB1_16:
	and.b32  	%r175, %r41, 1;
	setp.eq.b32 	%p12, %r175, 1;
	not.pred 	%p13, %p12;
	@%p13 bra 	$L__BB1_18;
	add.s32 	%r176, %r189, %r6;
	mul.wide.u32 	%rd71, %r176, 4;
	add.s64 	%rd72, %rd1, %rd71;
	ld.global.u32 	%r177, [%rd72];
	st.shared.u32 	[%r14], %r177;
	mad.lo.s32 	%r178, %r189, %r41, %r2;
	mul.wide.s32 	%rd73, %r178, 4;
	add.s64 	%rd74, %rd3, %rd73;
	ld.global.u32 	%r179, [%rd74];
	st.shared.u32 	[%r15], %r179;
	bar.sync 	0;
	ld.shared.u32 	%r180, [%r14];
	ld.shared.u32 	%r181, [%r15];
	mad.lo.s32 	%r194, %r181, %r180, %r194;
	bar.sync 	0;
$L__BB1_18:
	st.global.u32 	[%rd4], %r194;
$L__BB1_19:
	ret;

}


// ===== COMPILED SASS (sm_100) =====

	.target	sm_100

	.elftype	@"ET_EXEC"


//--------------------- .note.nv.tkinfo           --------------------------
	.section	.note.nv.tkinfo,"",@"SHT_NOTE"
	.sectionflags	@"SHF_NOTE_NV_TKINFO"
	.tkinfo
        /*0018*/ 	.word	0x00000002
        /*0030*/ 	.string	""
        /*0030*/ 	.string	"ptxas"
        /*0030*/ 	.string	"Cuda compilation tools, release 13.0, V13.0.88"
        /*0030*/ 	.string	"Build cuda_13.0.r13.0/compiler.36424714_0"
        /*0030*/ 	.string	"-arch sm_100 -m 64 "



//--------------------- .note.nv.cuinfo           --------------------------
	.section	.note.nv.cuinfo,"",@"SHT_NOTE"
	.sectionflags	@"SHF_NOTE_NV_CUINFO"
        /*0018*/ 	.short	0x0002
        /*001a*/ 	.short	0x0064
        /*001c*/ 	.short	0x0082
	.zero		2


//--------------------- .nv.info                  --------------------------
	.section	.nv.info,"",@"SHT_CUDA_INFO"
	.align	4


	//----- nvinfo : EIATTR_REGCOUNT
	.align		4
        /*0000*/ 	.byte	0x04, 0x2f
        /*0002*/ 	.short	(.L_1 - .L_0)
	.align		4
.L_0:
        /*0004*/ 	.word	index@(_Z6kernel6MatrixS_S_S_iii)
        /*0008*/ 	.word	0x00000020


	//----- nvinfo : EIATTR_FRAME_SIZE
	.align		4
.L_1:
        /*000c*/ 	.byte	0x04, 0x11
        /*000e*/ 	.short	(.L_3 - .L_2)
	.align		4
.L_2:
        /*0010*/ 	.word	index@(_Z6kernel6MatrixS_S_S_iii)
        /*0014*/ 	.word	0x00000000


	//----- nvinfo : EIATTR_REGCOUNT
	.align		4
.L_3:
        /*0018*/ 	.byte	0x04, 0x2f
        /*001a*/ 	.short	(.L_5 - .L_4)
	.align		4
.L_4:
        /*001c*/ 	.word	index@(_Z10kernel_wsp6MatrixS_S_S_iii)
        /*0020*/ 	.word	0x00000020


	//----- nvinfo : EIATTR_FRAME_SIZE
	.align		4
.L_5:
        /*0024*/ 	.byte	0x04, 0x11
        /*0026*/ 	.short	(.L_7 - .L_6)
	.align		4
.L_6:
        /*0028*/ 	.word	index@(_Z10kernel_wsp6MatrixS_S_S_iii)
        /*002c*/ 	.word	0x00000000


	//----- nvinfo : EIATTR_MIN_STACK_SIZE
	.align		4
.L_7:
        /*0030*/ 	.byte	0x04, 0x12
        /*0032*/ 	.short	(.L_9 - .L_8)
	.align		4
.L_8:
        /*0034*/ 	.word	index@(_Z10kernel_wsp6MatrixS_S_S_iii)
        /*0038*/ 	.word	0x00000000


	//----- nvinfo : EIATTR_MIN_STACK_SIZE
	.align		4
.L_9:
        /*003c*/ 	.byte	0x04, 0x12
        /*003e*/ 	.short	(.L_11 - .L_10)
	.align		4
.L_10:
        /*0040*/ 	.word	index@(_Z6kernel6MatrixS_S_S_iii)
        /*0044*/ 	.word	0x00000000
.L_11:


//--------------------- .nv.compat                --------------------------
	.section	.nv.compat,"",@"SHT_CUDA_COMPAT_INFO"
	.align	4
        /*0000*/ 	.byte	0x02, 0x09, 0x00, 0x00, 0x02, 0x02, 0x01, 0x00, 0x02, 0x05, 0x05, 0x00, 0x03, 0x07, 0x01, 0x01
        /*0010*/ 	.byte	0x02, 0x03, 0x00, 0x00, 0x02, 0x06, 0x01, 0x00, 0x04, 0x0b, 0x08, 0x00, 0x09, 0x00, 0x00, 0x00
        /*0020*/ 	.byte	0x00, 0x00, 0x00, 0x00


//--------------------- .nv.info._Z10kernel_wsp6MatrixS_S_S_iii --------------------------
	.section	.nv.info._Z10kernel_wsp6MatrixS_S_S_iii,"",@"SHT_CUDA_INFO"
	.sectionflags	@""
	.align	4


	//----- nvinfo : EIATTR_CUDA_API_VERSION
	.align		4
        /*0000*/ 	.byte	0x04, 0x37
        /*0002*/ 	.short	(.L_13 - .L_12)
.L_12:
        /*0004*/ 	.word	0x00000082


	//----- nvinfo : EIATTR_KPARAM_INFO
	.align		4
.L_13:
        /*0008*/ 	.byte	0x04, 0x17
        /*000a*/ 	.short	(.L_15 - .L_14)
.L_14:
        /*000c*/ 	.word	0x00000000
        /*0010*/ 	.short	0x0006
        /*0012*/ 	.short	0x0028
        /*0014*/ 	.byte	0x00, 0xf0, 0x11, 0x00


	//----- nvinfo : EIATTR_KPARAM_INFO
	.align		4
.L_15:
        /*0018*/ 	.byte	0x04, 0x17
        /*001a*/ 	.short	(.L_17 - .L_16)
.L_16:
        /*001c*/ 	.word	0x00000000
        /*0020*/ 	.short	0x0005
        /*0022*/ 	.short	0x0024
        /*0024*/ 	.byte	0x00, 0xf0, 0x11, 0x00


	//----- nvinfo : EIATTR_KPARAM_INFO
	.align		4
.L_17:
        /*0028*/ 	.byte	0x04, 0x17
        /*002a*/ 	.short	(.L_19 - .L_18)
.L_18:
        /*002c*/ 	.word	0x00000000
        /*0030*/ 	.short	0x0004
        /*0032*/ 	.short	0x0020
        /*0034*/ 	.byte	0x00, 0xf0, 0x11, 0x00


	//----- nvinfo : EIATTR_KPARAM_INFO
	.align		4
.L_19:
        /*0038*/ 	.byte	0x04, 0x17
        /*003a*/ 	.short	(.L_21 - .L_20)
.L_20:
        /*003c*/ 	.word	0x00000000
        /*0040*/ 	.short	0x0003
        /*0042*/ 	.short	0x0018
        /*0044*/ 	.byte	0x00, 0xf0, 0x21, 0x00


	//----- nvinfo : EIATTR_KPARAM_INFO
	.align		4
.L_21:
        /*0048*/ 	.byte	0x04, 0x17
        /*004a*/ 	.short	(.L_23 - .L_22)
.L_22:
        /*004c*/ 	.word	0x00000000
        /*0050*/ 	.short	0x0002
        /*0052*/ 	.short	0x0010
        /*0054*/ 	.byte	0x00, 0xf0, 0x21, 0x00


	//----- nvinfo : EIATTR_KPARAM_INFO
	.align		4
.L_23:
        /*0058*/ 	.byte	0x04, 0x17
        /*005a*/ 	.short	(.L_25 - .L_24)
.L_24:
        /*005c*/ 	.word	0x00000000
        /*0060*/ 	.short	0x0001
        /*0062*/ 	.short	0x0008
        /*0064*/ 	.byte	0x00, 0xf0, 0x21, 0x00


	//----- nvinfo : EIATTR_KPARAM_INFO
	.align		4
.L_25:
        /*0068*/ 	.byte	0x04, 0x17
        /*006a*/ 	.short	(.L_27 - .L_26)
.L_26:
        /*006c*/ 	.word	0x00000000
        /*0070*/ 	.short	0x0000
        /*0072*/ 	.short	0x0000
        /*0074*/ 	.byte	0x00, 0xf0, 0x21, 0x00


	//----- nvinfo : EIATTR_SPARSE_MMA_MASK
	.align		4
.L_27:
        /*0078*/ 	.byte	0x03, 0x50
        /*007a*/ 	.short	0x0000


	//----- nvinfo : EIATTR_MAXREG_COUNT
	.align		4
        /*007c*/ 	.byte	0x03, 0x1b
        /*007e*/ 	.short	0x00ff


	//----- nvinfo : EIATTR_NUM_BARRIERS
	.align		4
        /*0080*/ 	.byte	0x02, 0x4c
        /*0082*/ 	.byte	0x01
	.zero		1


	//----- nvinfo : EIATTR_MERCURY_ISA_VERSION
	.align		4
        /*0084*/ 	.byte	0x03, 0x5f
        /*0086*/ 	.short	0x0101


	//----- nvinfo : EIATTR_VRC_CTA_INIT_COUNT
	.align		4
        /*0088*/ 	.byte	0x02, 0x4a
	.zero		1
	.zero		1


	//----- nvinfo : EIATTR_EXIT_INSTR_OFFSETS
	.align		4
        /*008c*/ 	.byte	0x04, 0x1c
        /*008e*/ 	.short	(.L_29 - .L_28)


	//   ....[0]....
.L_28:
        /*0090*/ 	.word	0x00000680


	//   ....[1]....
        /*0094*/ 	.word	0x00001530


	//----- nvinfo : EIATTR_CBANK_PARAM_SIZE
	.align		4
.L_29:
        /*0098*/ 	.byte	0x03, 0x19
        /*009a*/ 	.short	0x002c


	//----- nvinfo : EIATTR_PARAM_CBANK
	.align		4
        /*009c*/ 	.byte	0x04, 0x0a
        /*009e*/ 	.short	(.L_31 - .L_30)
	.align		4
.L_30:
        /*00a0*/ 	.word	index@(.nv.constant0._Z10kernel_wsp6MatrixS_S_S_iii)
        /*00a4*/ 	.short	0x0380
        /*00a6*/ 	.short	0x002c


	//----- nvinfo : EIATTR_SW_WAR
	.align		4
.L_31:
        /*00a8*/ 	.byte	0x04, 0x36
        /*00aa*/ 	.short	(.L_33 - .L_32)
.L_32:
        /*00ac*/ 	.word	0x00000008
.L_33:


//--------------------- .nv.info._Z6kernel6MatrixS_S_S_iii --------------------------
	.section	.nv.info._Z6kernel6MatrixS_S_S_iii,"",@"SHT_CUDA_INFO"
	.sectionflags	@""
	.align	4


	//----- nvinfo : EIATTR_CUDA_API_VERSION
	.align		4
        /*0000*/ 	.byte	0x04, 0x37
        /*0002*/ 	.short	(.L_35 - .L_34)
.L_34:
        /*0004*/ 	.word	0x00000082


	//----- nvinfo : EIATTR_KPARAM_INFO
	.align		4
.L_35:
        /*0008*/ 	.byte	0x04, 0x17
        /*000a*/ 	.short	(.L_37 - .L_36)
.L_36:
        /*000c*/ 	.word	0x00000000
        /*0010*/ 	.short	0x0006
        /*0012*/ 	.short	0x0028
        /*0014*/ 	.byte	0x00, 0xf0, 0x11, 0x00


	//----- nvinfo : EIATTR_KPARAM_INFO
	.align		4
.L_37:
        /*0018*/ 	.byte	0x04, 0x17
        /*001a*/ 	.short	(.L_39 - .L_38)
.L_38:
        /*001c*/ 	.word	0x00000000
        /*0020*/ 	.short	0x0005
        /*0022*/ 	.short	0x0024
        /*0024*/ 	.byte	0x00, 0xf0, 0x11, 0x00


	//----- nvinfo : EIATTR_KPARAM_INFO
	.align		4
.L_39:
        /*0028*/ 	.byte	0x04, 0x17
        /*002a*/ 	.short	(.L_41 - .L_40)
.L_40:
        /*002c*/ 	.word	0x00000000
        /*0030*/ 	.short	0x0004
        /*0032*/ 	.short	0x0020
        /*0034*/ 	.byte	0x00, 0xf0, 0x11, 0x00


	//----- nvinfo : EIATTR_KPARAM_INFO
	.align		4
.L_41:
        /*0038*/ 	.byte	0x04, 0x17
        /*003a*/ 	.short	(.L_43 - .L_42)
.L_42:
        /*003c*/ 	.word	0x00000000
        /*0040*/ 	.short	0x0003
        /*0042*/ 	.short	0x0018
        /*0044*/ 	.byte	0x00, 0xf0, 0x21, 0x00


	//----- nvinfo : EIATTR_KPARAM_INFO
	.align		4
.L_43:
        /*0048*/ 	.byte	0x04, 0x17
        /*004a*/ 	.short	(.L_45 - .L_44)
.L_44:
        /*004c*/ 	.word	0x00000000
        /*0050*/ 	.short	0x0002
        /*0052*/ 	.short	0x0010
        /*0054*/ 	.byte	0x00, 0xf0, 0x21, 0x00


	//----- nvinfo : EIATTR_KPARAM_INFO
	.align		4
.L_45:
        /*0058*/ 	.byte	0x04, 0x17
        /*005a*/ 	.short	(.L_47 - .L_46)
.L_46:
        /*005c*/ 	.word	0x00000000
        /*0060*/ 	.short	0x0001
        /*0062*/ 	.short	0x0008
        /*0064*/ 	.byte	0x00, 0xf0, 0x21, 0x00


	//----- nvinfo : EIATTR_KPARAM_INFO
	.align		4
.L_47:
        /*0068*/ 	.byte	0x04, 0x17
        /*006a*/ 	.short	(.L_49 - .L_48)
.L_48:
        /*006c*/ 	.word	0x00000000
        /*0070*/ 	.short	0x0000
        /*0072*/ 	.short	0x0000
        /*0074*/ 	.byte	0x00, 0xf0, 0x21, 0x00


	//----- nvinfo : EIATTR_SPARSE_MMA_MASK
	.align		4
.L_49:
        /*0078*/ 	.byte	0x03, 0x50
        /*007a*/ 	.short	0x0000


	//----- nvinfo : EIATTR_MAXREG_COUNT
	.align		4
        /*007c*/ 	.byte	0x03, 0x1b
        /*007e*/ 	.short	0x00ff


	//----- nvinfo : EIATTR_NUM_BARRIERS
	.align		4
        /*0080*/ 	.byte	0x02, 0x4c
        /*0082*/ 	.byte	0x01
	.zero		1


	//----- nvinfo : EIATTR_MERCURY_ISA_VERSION
	.align		4
        /*0084*/ 	.byte	0x03, 0x5f
        /*0086*/ 	.short	0x0101


	//----- nvinfo : EIATTR_VRC_CTA_INIT_COUNT
	.align		4
        /*0088*/ 	.byte	0x02, 0x4a
	.zero		1
	.zero		1


	//----- nvinfo : EIATTR_EXIT_INSTR_OFFSETS
	.align		4
        /*008c*/ 	.byte	0x04, 0x1c
        /*008e*/ 	.short	(.L_51 - .L_50)


	//   ....[0]....
.L_50:
        /*0090*/ 	.word	0x00000e80


	//----- nvinfo : EIATTR_CRS_STACK_SIZE
	.align		4
.L_51:
        /*0094*/ 	.byte	0x04, 0x1e
        /*0096*/ 	.short	(.L_53 - .L_52)
.L_52:
        /*0098*/ 	.word	0x00000000


	//----- nvinfo : EIATTR_CBANK_PARAM_SIZE
	.align		4
.L_53:
        /*009c*/ 	.byte	0x03, 0x19
        /*009e*/ 	.short	0x002c


	//----- nvinfo : EIATTR_PARAM_CBANK
	.align		4
        /*00a0*/ 	.byte	0x04, 0x0a
        /*00a2*/ 	.short	(.L_55 - .L_54)
	.align		4
.L_54:
        /*00a4*/ 	.word	index@(.nv.constant0._Z6kernel6MatrixS_S_S_iii)
        /*00a8*/ 	.short	0x0380
        /*00aa*/ 	.short	0x002c


	//----- nvinfo : EIATTR_SW_WAR
	.align		4
.L_55:
        /*00ac*/ 	.byte	0x04, 0x36
        /*00ae*/ 	.short	(.L_57 - .L_56)
.L_56:
        /*00b0*/ 	.word	0x00000008
.L_57:


//--------------------- .nv.callgraph             --------------------------
	.section	.nv.callgraph,"",@"SHT_CUDA_CALLGRAPH"
	.align	4
	.sectionentsize	8
	.align		4
        /*0000*/ 	.word	0x00000000
	.align		4
        /*0004*/ 	.word	0xffffffff
	.align		4
        /*0008*/ 	.word	0x00000000
	.align		4
        /*000c*/ 	.word	0xfffffffe
	.align		4
        /*0010*/ 	.word	0x00000000
	.align		4
        /*0014*/ 	.word	0xfffffffd
	.align		4
        /*0018*/ 	.word	0x00000000
	.align		4
        /*001c*/ 	.word	0xfffffffc


//--------------------- .text._Z10kernel_wsp6MatrixS_S_S_iii --------------------------
	.section	.text._Z10kernel_wsp6MatrixS_S_S_iii,"ax",@progbits
	.align	128
        .global         _Z10kernel_wsp6MatrixS_S_S_iii
        .type           _Z10kernel_wsp6MatrixS_S_S_iii,@function
        .size           _Z10kernel_wsp6MatrixS_S_S_iii,(.L_x_17 - _Z10kernel_wsp6MatrixS_S_S_iii)
        .other          _Z10kernel_wsp6MatrixS_S_S_iii,@"STO_CUDA_ENTRY STV_DEFAULT"
_Z10kernel_wsp6MatrixS_S_S_iii:
.text._Z10kernel_wsp6MatrixS_S_S_iii:
[----:B------:R-:W-:Y:S01]  /*0000*/  LDC R1, c[0x0][0x37c] ;  /* 0x0000df00ff017b82 */ /* 0x000fe20000000800 */
[----:B------:R-:W0:Y:S01]  /*0010*/  S2R R5, SR_CTAID.X ;  /* 0x0000000000057919 */ /* 0x000e220000002500 */
[----:B------:R-:W0:Y:S06]  /*0020*/  LDCU UR4, c[0x0][0x360] ;  /* 0x00006c00ff0477ac */ /* 0x000e2c0008000800 */
[----:B------:R-:W1:Y:S01]  /*0030*/  LDC.64 R2, c[0x0][0x380] ;  /* 0x0000e000ff027b82 */ /* 0x000e620000000a00 */
[----:B------:R-:W0:Y:S01]  /*0040*/  S2R R0, SR_TID.X ;  /* 0x0000000000007919 */ /* 0x000e220000002100 */
[----:B------:R-:W2:Y:S01]  /*0050*/  LDCU UR5, c[0x0][0x364] ;  /* 0x00006c80ff0577ac */ /* 0x000ea20008000800 */
[----:B------:R-:W2:Y:S01]  /*0060*/  S2R R7, SR_CTAID.Y ;  /* 0x0000000000077919 */ /* 0x000ea20000002600 */
[----:B------:R-:W3:Y:S01]  /*0070*/  LDCU UR16, c[0x0][0x3a0] ;  /* 0x00007400ff1077ac */ /* 0x000ee20008000800 */
[----:B------:R-:W2:Y:S01]  /*0080*/  S2R R8, SR_TID.Y ;  /* 0x0000000000087919 */ /* 0x000ea20000002200 */
[----:B------:R-:W4:Y:S02]  /*0090*/  LDCU.64 UR8, c[0x0][0x358] ;  /* 0x00006b00ff0877ac */ /* 0x000f240008000a00 */
[----:B------:R-:W5:Y:S01]  /*00a0*/  S2UR UR7, SR_CgaCtaId ;  /* 0x00000000000779c3 */ /* 0x000f620000008800 */
[----:B------:R-:W5:Y:S07]  /*00b0*/  LDCU.64 UR18, c[0x0][0x388] ;  /* 0x00007100ff1277ac */ /* 0x000f6e0008000a00 */
[----:B------:R-:W5:Y:S01]  /*00c0*/  LDC R21, c[0x0][0x3a8] ;  /* 0x0000ea00ff157b82 */ /* 0x000f620000000800 */
[----:B0-----:R-:W-:-:S02]  /*00d0*/  IMAD R14, R5, UR4, R0 ;  /* 0x00000004050e7c24 */ /* 0x001fc4000f8e0200 */
[----:B--2---:R-:W-:-:S04]  /*00e0*/  IMAD R5, R7, UR5, R8 ;  /* 0x0000000507057c24 */ /* 0x004fc8000f8e0208 */
[----:B---3--:R-:W-:-:S04]  /*00f0*/  IMAD R7, R14, UR16, R5 ;  /* 0x000000100e077c24 */ /* 0x008fc8000f8e0205 */
[----:B-1----:R-:W-:-:S05]  /*0100*/  IMAD.WIDE R6, R7, 0x4, R2 ;  /* 0x0000000407067825 */ /* 0x002fca00078e0202 */
[----:B----4-:R0:W2:Y:S01]  /*0110*/  LDG.E R9, desc[UR8][R6.64] ;  /* 0x0000000806097981 */ /* 0x0100a2000c1e1900 */
[----:B------:R-:W-:Y:S01]  /*0120*/  UMOV UR4, 0x400 ;  /* 0x0000040000047882 */ /* 0x000fe20000000000 */
[----:B------:R-:W-:Y:S01]  /*0130*/  VIMNMX R4, PT, PT, R14, R5, !PT ;  /* 0x000000050e047248 */ /* 0x000fe20007fe0100 */
[----:B------:R-:W-:Y:S01]  /*0140*/  UIADD3 UR5, UPT, UPT, UR4, 0x4000, URZ ;  /* 0x0000400004057890 */ /* 0x000fe2000fffe0ff */
[----:B------:R-:W-:Y:S02]  /*0150*/  IMAD R13, R5, UR16, RZ ;  /* 0x00000010050d7c24 */ /* 0x000fe4000f8e02ff */
[----:B------:R-:W-:Y:S01]  /*0160*/  ISETP.GE.AND P0, PT, R4, UR16, PT ;  /* 0x0000001004007c0c */ /* 0x000fe2000bf06270 */
[----:B-----5:R-:W-:Y:S01]  /*0170*/  ULEA UR5, UR7, UR5, 0x18 ;  /* 0x0000000507057291 */ /* 0x020fe2000f8ec0ff */
[----:B0-----:R-:W0:Y:S05]  /*0180*/  LDC.64 R6, c[0x0][0x390] ;  /* 0x0000e400ff067b82 */ /* 0x001e2a0000000a00 */
[----:B------:R-:W-:-:S04]  /*0190*/  LEA R11, R8, UR5, 0x7 ;  /* 0x00000005080b7c11 */ /* 0x000fc8000f8e38ff */
[----:B------:R-:W-:Y:S02]  /*01a0*/  LEA R12, R0, R11, 0x2 ;  /* 0x0000000b000c7211 */ /* 0x000fe400078e10ff */
[----:B------:R-:W-:Y:S01]  /*01b0*/  @!P0 IMAD R11, R5, UR16, R14 ;  /* 0x00000010050b8c24 */ /* 0x000fe2000f8e020e */
[----:B------:R-:W-:-:S03]  /*01c0*/  IADD3 R5, PT, PT, R14, R13, RZ ;  /* 0x0000000d0e057210 */ /* 0x000fc60007ffe0ff */
[----:B0-----:R-:W-:-:S04]  /*01d0*/  @!P0 IMAD.WIDE R10, R11, 0x4, R6 ;  /* 0x000000040b0a8825 */ /* 0x001fc800078e0206 */
[----:B------:R-:W-:Y:S01]  /*01e0*/  IMAD.WIDE R6, R5, 0x4, R6 ;  /* 0x0000000405067825 */ /* 0x000fe200078e0206 */
[----:B--2---:R-:W-:Y:S01]  /*01f0*/  STS [R12], R9 ;  /* 0x000000090c007388 */ /* 0x004fe20000000800 */
[----:B------:R-:W-:Y:S06]  /*0200*/  BAR.SYNC.DEFER_BLOCKING 0x0 ;  /* 0x0000000000007b1d */ /* 0x000fec0000010000 */
[----:B------:R-:W0:Y:S04]  /*0210*/  @!P0 LDS R15, [R12] ;  /* 0x000000000c0f8984 */ /* 0x000e280000000800 */
[----:B0-----:R0:W-:Y:S01]  /*0220*/  @!P0 STG.E desc[UR8][R10.64], R15 ;  /* 0x0000000f0a008986 */ /* 0x0011e2000c101908 */
[----:B------:R-:W-:Y:S06]  /*0230*/  BAR.SYNC.DEFER_BLOCKING 0x0 ;  /* 0x0000000000007b1d */ /* 0x000fec0000010000 */
[----:B------:R-:W2:Y:S01]  /*0240*/  LDG.E R18, desc[UR8][R6.64] ;  /* 0x0000000806127981 */ /* 0x000ea2000c1e1900 */
[----:B------:R-:W-:-:S02]  /*0250*/  UIADD3 UR5, UPT, UPT, UR4, 0x5000, URZ ;  /* 0x0000500004057890 */ /* 0x000fc4000fffe0ff */
[----:B------:R-:W-:Y:S02]  /*0260*/  UIADD3 UR6, UPT, UPT, UR4, 0x6000, URZ ;  /* 0x0000600004067890 */ /* 0x000fe4000fffe0ff */
[----:B------:R-:W-:Y:S02]  /*0270*/  ULEA UR5, UR7, UR5, 0x18 ;  /* 0x0000000507057291 */ /* 0x000fe4000f8ec0ff */
[----:B------:R-:W-:-:S04]  /*0280*/  ULEA UR6, UR7, UR6, 0x18 ;  /* 0x0000000607067291 */ /* 0x000fc8000f8ec0ff */
[C---:B------:R-:W-:Y:S02]  /*0290*/  LEA R9, R8.reuse, UR5, 0x7 ;  /* 0x0000000508097c11 */ /* 0x040fe4000f8e38ff */
[----:B------:R-:W-:Y:S02]  /*02a0*/  LEA R17, R8, UR6, 0x7 ;  /* 0x0000000608117c11 */ /* 0x000fe4000f8e38ff */
[C---:B------:R-:W-:Y:S02]  /*02b0*/  LEA R9, R0.reuse, R9, 0x2 ;  /* 0x0000000900097211 */ /* 0x040fe400078e10ff */
[----:B0-----:R-:W-:Y:S01]  /*02c0*/  LEA R10, R0, R17, 0x2 ;  /* 0x00000011000a7211 */ /* 0x001fe200078e10ff */
[----:B------:R-:W-:Y:S02]  /*02d0*/  IMAD.WIDE R16, R5, 0x4, R2 ;  /* 0x0000000405107825 */ /* 0x000fe400078e0202 */
[----:B--2---:R-:W-:Y:S04]  /*02e0*/  STS [R9], R18 ;  /* 0x0000001209007388 */ /* 0x004fe80000000800 */
[----:B------:R-:W-:Y:S01]  /*02f0*/  STS [R10], R21 ;  /* 0x000000150a007388 */ /* 0x000fe20000000800 */
[----:B------:R-:W-:Y:S06]  /*0300*/  BAR.SYNC.DEFER_BLOCKING 0x0 ;  /* 0x0000000000007b1d */ /* 0x000fec0000010000 */
[----:B------:R-:W-:Y:S04]  /*0310*/  LDS R11, [R10] ;  /* 0x000000000a0b7984 */ /* 0x000fe80000000800 */
[----:B------:R-:W0:Y:S02]  /*0320*/  LDS R12, [R9] ;  /* 0x00000000090c7984 */ /* 0x000e240000000800 */
[----:B0-----:R-:W-:-:S05]  /*0330*/  IMAD R11, R11, R12, RZ ;  /* 0x0000000c0b0b7224 */ /* 0x001fca00078e02ff */
[----:B------:R-:W-:Y:S01]  /*0340*/  STG.E desc[UR8][R6.64], R11 ;  /* 0x0000000b06007986 */ /* 0x000fe2000c101908 */
[----:B------:R-:W-:Y:S06]  /*0350*/  BAR.SYNC.DEFER_BLOCKING 0x0 ;  /* 0x0000000000007b1d */ /* 0x000fec0000010000 */
[----:B------:R-:W2:Y:S04]  /*0360*/  LDG.E R12, desc[UR8][R6.64] ;  /* 0x00000008060c7981 */ /* 0x000ea8000c1e1900 */
[----:B------:R-:W3:Y:S01]  /*0370*/  LDG.E R19, desc[UR8][R16.64] ;  /* 0x0000000810137981 */ /* 0x000ee2000c1e1900 */
[----:B------:R-:W-:Y:S01]  /*0380*/  UIADD3 UR5, UPT, UPT, UR4, 0x1000, URZ ;  /* 0x0000100004057890 */ /* 0x000fe2000fffe0ff */
[----:B------:R-:W-:Y:S01]  /*0390*/  ISETP.GE.AND P0, PT, R4, UR16, PT ;  /* 0x0000001004007c0c */ /* 0x000fe2000bf06270 */
[----:B------:R-:W-:Y:S01]  /*03a0*/  ULEA UR6, UR7, UR4, 0x18 ;  /* 0x0000000407067291 */ /* 0x000fe2000f8ec0ff */
[----:B------:R-:W-:Y:S01]  /*03b0*/  HFMA2 R18, -RZ, RZ, 0, 2.384185791015625e-07 ;  /* 0x00000004ff127431 */ /* 0x000fe200000001ff */
[----:B------:R-:W-:-:S04]  /*03c0*/  ULEA UR5, UR7, UR5, 0x18 ;  /* 0x0000000507057291 */ /* 0x000fc8000f8ec0ff */
[C---:B------:R-:W-:Y:S02]  /*03d0*/  LEA R15, R8.reuse, UR6, 0x7 ;  /* 0x00000006080f7c11 */ /* 0x040fe4000f8e38ff */
[----:B------:R-:W-:Y:S02]  /*03e0*/  LEA R21, R8, UR5, 0x7 ;  /* 0x0000000508157c11 */ /* 0x000fe4000f8e38ff */
[----:B------:R-:W-:-:S03]  /*03f0*/  LEA R15, R0, R15, 0x2 ;  /* 0x0000000f000f7211 */ /* 0x000fc600078e10ff */
[----:B------:R-:W-:Y:S02]  /*0400*/  IMAD R4, R0, 0x4, R21 ;  /* 0x0000000400047824 */ /* 0x000fe400078e0215 */
[----:B------:R-:W0:Y:S01]  /*0410*/  LDC R21, c[0x0][0x3a4] ;  /* 0x0000e900ff157b82 */ /* 0x000e220000000800 */
[----:B--2---:R-:W-:Y:S04]  /*0420*/  STS [R15], R12 ;  /* 0x0000000c0f007388 */ /* 0x004fe80000000800 */
[----:B---3--:R-:W-:Y:S03]  /*0430*/  STS [R4], R19 ;  /* 0x0000001304007388 */ /* 0x008fe60000000800 */
[----:B------:R-:W-:Y:S06]  /*0440*/  BAR.SYNC.DEFER_BLOCKING 0x0 ;  /* 0x0000000000007b1d */ /* 0x000fec0000010000 */
[----:B------:R-:W-:Y:S04]  /*0450*/  @!P0 LDS R11, [R15] ;  /* 0x000000000f0b8984 */ /* 0x000fe80000000800 */
[----:B------:R-:W1:Y:S02]  /*0460*/  @!P0 LDS R16, [R4] ;  /* 0x0000000004108984 */ /* 0x000e640000000800 */
[----:B-1----:R-:W-:Y:S01]  /*0470*/  @!P0 IADD3 R11, PT, PT, R11, R16, RZ ;  /* 0x000000100b0b8210 */ /* 0x002fe20007ffe0ff */
[----:B------:R-:W-:-:S02]  /*0480*/  IMAD.WIDE R16, R5, R18, UR18 ;  /* 0x0000001205107e25 */ /* 0x000fc4000f8e0212 */
[----:B------:R-:W1:Y:S02]  /*0490*/  LDC.64 R18, c[0x0][0x398] ;  /* 0x0000e600ff127b82 */ /* 0x000e640000000a00 */
[----:B------:R-:W-:Y:S06]  /*04a0*/  @!P0 STG.E desc[UR8][R6.64], R11 ;  /* 0x0000000b06008986 */ /* 0x000fec000c101908 */
[----:B------:R-:W-:Y:S06]  /*04b0*/  BAR.SYNC.DEFER_BLOCKING 0x0 ;  /* 0x0000000000007b1d */ /* 0x000fec0000010000 */
[----:B------:R-:W2:Y:S01]  /*04c0*/  LDG.E R16, desc[UR8][R16.64] ;  /* 0x0000000810107981 */ /* 0x000ea2000c1e1900 */
[----:B-1----:R-:W-:-:S03]  /*04d0*/  IMAD.WIDE R4, R5, 0x4, R18 ;  /* 0x0000000405047825 */ /* 0x002fc600078e0212 */
[----:B--2---:R-:W-:Y:S04]  /*04e0*/  STS [R9], R16 ;  /* 0x0000001009007388 */ /* 0x004fe80000000800 */
[----:B0-----:R-:W-:Y:S01]  /*04f0*/  STS [R10], R21 ;  /* 0x000000150a007388 */ /* 0x001fe20000000800 */
        /* <DEDUP_REMOVED lines=8> */
[----:B------:R-:W-:-:S02]  /*0580*/  UIADD3 UR5, UPT, UPT, UR4, 0x2000, URZ ;  /* 0x0000200004057890 */ /* 0x000fc4000fffe0ff */
[----:B------:R-:W-:Y:S02]  /*0590*/  UIADD3 UR6, UPT, UPT, UR4, 0x3000, URZ ;  /* 0x0000300004067890 */ /* 0x000fe4000fffe0ff */
[----:B------:R-:W-:Y:S02]  /*05a0*/  ULEA UR5, UR7, UR5, 0x18 ;  /* 0x0000000507057291 */ /* 0x000fe4000f8ec0ff */
[----:B------:R-:W-:-:S04]  /*05b0*/  ULEA UR6, UR7, UR6, 0x18 ;  /* 0x0000000607067291 */ /* 0x000fc8000f8ec0ff */
[C---:B------:R-:W-:Y:S02]  /*05c0*/  LEA R9, R8.reuse, UR5, 0x7 ;  /* 0x0000000508097c11 */ /* 0x040fe4000f8e38ff */
[----:B------:R-:W-:Y:S02]  /*05d0*/  LEA R17, R8, UR6, 0x7 ;  /* 0x0000000608117c11 */ /* 0x000fe4000f8e38ff */
[C---:B------:R-:W-:Y:S02]  /*05e0*/  LEA R10, R0.reuse, R9, 0x2 ;  /* 0x00000009000a7211 */ /* 0x040fe400078e10ff */
[----:B------:R-:W-:-:S03]  /*05f0*/  LEA R17, R0, R17, 0x2 ;  /* 0x0000001100117211 */ /* 0x000fc600078e10ff */
[----:B--2---:R-:W-:Y:S04]  /*0600*/  STS [R10], R11 ;  /* 0x0000000b0a007388 */ /* 0x004fe80000000800 */
[----:B---3--:R-:W-:Y:S01]  /*0610*/  STS [R17], R12 ;  /* 0x0000000c11007388 */ /* 0x008fe20000000800 */
[----:B------:R-:W-:Y:S06]  /*0620*/  BAR.SYNC.DEFER_BLOCKING 0x0 ;  /* 0x0000000000007b1d */ /* 0x000fec0000010000 */
[----:B------:R-:W-:Y:S04]  /*0630*/  @!P0 LDS R9, [R10] ;  /* 0x000000000a098984 */ /* 0x000fe80000000800 */
[----:B------:R-:W0:Y:S02]  /*0640*/  @!P0 LDS R16, [R17] ;  /* 0x0000000011108984 */ /* 0x000e240000000800 */
[----:B0-----:R-:W-:-:S05]  /*0650*/  @!P0 IMAD.IADD R9, R9, 0x1, -R16 ;  /* 0x0000000109098824 */ /* 0x001fca00078e0a10 */
[----:B------:R0:W-:Y:S01]  /*0660*/  @!P0 STG.E desc[UR8][R6.64], R9 ;  /* 0x0000000906008986 */ /* 0x0001e2000c101908 */
[----:B------:R-:W-:Y:S06]  /*0670*/  BAR.SYNC.DEFER_BLOCKING 0x0 ;  /* 0x0000000000007b1d */ /* 0x000fec0000010000 */
[----:B------:R-:W-:Y:S05]  /*0680*/  @P0 EXIT ;  /* 0x000000000000094d */ /* 0x000fea0003800000 */
[----:B------:R-:W-:Y:S01]  /*0690*/  UIADD3 UR5, UPT, UPT, UR4, 0x7000, URZ ;  /* 0x0000700004057890 */ /* 0x000fe2000fffe0ff */
[----:B------:R-:W-:Y:S01]  /*06a0*/  MOV R25, RZ ;  /* 0x000000ff00197202 */ /* 0x000fe20000000f00 */
[----:B------:R-:W-:Y:S02]  /*06b0*/  UIADD3 UR4, UPT, UPT, UR4, 0x8000, URZ ;  /* 0x0000800004047890 */ /* 0x000fe4000fffe0ff */
[----:B------:R-:W-:Y:S02]  /*06c0*/  ULEA UR5, UR7, UR5, 0x18 ;  /* 0x0000000507057291 */ /* 0x000fe4000f8ec0ff */
[----:B------:R-:W-:Y:S02]  /*06d0*/  UISETP.GE.U32.AND UP0, UPT, UR16, 0x8, UPT ;  /* 0x000000081000788c */ /* 0x000fe4000bf06070 */
[----:B------:R-:W-:Y:S02]  /*06e0*/  ULEA UR4, UR7, UR4, 0x18 ;  /* 0x0000000407047291 */ /* 0x000fe4000f8ec0ff */
[----:B0-----:R-:W-:-:S04]  /*06f0*/  LEA R7, R8, UR5, 0x7 ;  /* 0x0000000508077c11 */ /* 0x001fc8000f8e38ff */
[----:B------:R-:W-:Y:S02]  /*0700*/  LEA R9, R8, UR4, 0x7 ;  /* 0x0000000408097c11 */ /* 0x000fe4000f8e38ff */
[C---:B------:R-:W-:Y:S02]  /*0710*/  LEA R12, R0.reuse, R7, 0x2 ;  /* 0x00000007000c7211 */ /* 0x040fe400078e10ff */
[----:B------:R-:W-:Y:S02]  /*0720*/  LEA R0, R0, R9, 0x2 ;  /* 0x0000000900007211 */ /* 0x000fe400078e10ff */
[----:B------:R-:W-:Y:S01]  /*0730*/  MOV R8, RZ ;  /* 0x000000ff00087202 */ /* 0x000fe20000000f00 */
[----:B------:R-:W-:Y:S06]  /*0740*/  BRA.U !UP0, `(.L_x_0) ;  /* 0x0000000508b87547 */ /* 0x000fec000b800000 */
[----:B------:R-:W-:Y:S01]  /*0750*/  IMAD.WIDE.U32 R6, R13, 0x4, R2 ;  /* 0x000000040d067825 */ /* 0x000fe200078e0002 */
[----:B------:R-:W-:Y:S01]  /*0760*/  ULOP3.LUT UR4, UR16, 0x7ffffff8, URZ, 0xc0, !UPT ;  /* 0x7ffffff810047892 */ /* 0x000fe2000f8ec0ff */
[----:B------:R-:W-:Y:S01]  /*0770*/  MOV R25, RZ ;  /* 0x000000ff00197202 */ /* 0x000fe20000000f00 */
[----:B------:R-:W-:Y:S01]  /*0780*/  UIMAD.WIDE UR6, UR16, 0x10, UR18 ;  /* 0x00000010100678a5 */ /* 0x000fe2000f8e0212 */
[----:B------:R-:W-:Y:S01]  /*0790*/  MOV R15, R14 ;  /* 0x0000000e000f7202 */ /* 0x000fe20000000f00 */
[----:B------:R-:W-:Y:S01]  /*07a0*/  UIMAD.WIDE UR10, UR16, 0x14, UR18 ;  /* 0x00000014100a78a5 */ /* 0x000fe2000f8e0212 */
[----:B------:R-:W-:Y:S01]  /*07b0*/  IADD3 R6, P0, PT, R6, 0x10, RZ ;  /* 0x0000001006067810 */ /* 0x000fe20007f1e0ff */
[----:B------:R-:W-:Y:S02]  /*07c0*/  UIMAD.WIDE UR12, UR16, 0x18, UR18 ;  /* 0x00000018100c78a5 */ /* 0x000fe4000f8e0212 */
[----:B------:R-:W-:Y:S02]  /*07d0*/  UIMAD.WIDE UR14, UR16, 0x1c, UR18 ;  /* 0x0000001c100e78a5 */ /* 0x000fe4000f8e0212 */
[----:B------:R-:W-:Y:S01]  /*07e0*/  IMAD.X R7, RZ, RZ, R7, P0 ;  /* 0x000000ffff077224 */ /* 0x000fe200000e0607 */
[----:B------:R-:W-:-:S12]  /*07f0*/  UIADD3 UR4, UPT, UPT, -UR4, URZ, URZ ;  /* 0x000000ff04047290 */ /* 0x000fd8000fffe1ff */
.L_x_1:
[----:B------:R-:W-:Y:S01]  /*0800*/  HFMA2 R10, -RZ, RZ, 0, 2.384185791015625e-07 ;  /* 0x00000004ff0a7431 */ /* 0x000fe200000001ff */
[----:B------:R-:W2:Y:S04]  /*0810*/  LDG.E R17, desc[UR8][R6.64+-0x10] ;  /* 0xfffff00806117981 */ /* 0x000ea8000c1e1900 */
[----:B------:R-:W-:-:S05]  /*0820*/  IMAD.WIDE R10, R15, R10, UR18 ;  /* 0x000000120f0a7e25 */ /* 0x000fca000f8e020a */
[----:B------:R-:W3:Y:S01]  /*0830*/  LDG.E R19, desc[UR8][R10.64] ;  /* 0x000000080a137981 */ /* 0x000ee2000c1e1900 */
[----:B------:R-:W-:-:S05]  /*0840*/  MOV R9, UR16 ;  /* 0x0000001000097c02 */ /* 0x000fca0008000f00 */
[----:B------:R-:W-:Y:S01]  /*0850*/  IMAD.WIDE R8, R9, 0x4, R10 ;  /* 0x0000000409087825 */ /* 0x000fe200078e020a */
[----:B--2---:R-:W-:Y:S04]  /*0860*/  STS [R12], R17 ;  /* 0x000000110c007388 */ /* 0x004fe80000000800 */
[----:B---3--:R-:W-:Y:S01]  /*0870*/  STS [R0], R19 ;  /* 0x0000001300007388 */ /* 0x008fe20000000800 */
[----:B------:R-:W-:Y:S06]  /*0880*/  BAR.SYNC.DEFER_BLOCKING 0x0 ;  /* 0x0000000000007b1d */ /* 0x000fec0000010000 */
[----:B------:R-:W-:Y:S04]  /*0890*/  LDS R24, [R12] ;  /* 0x000000000c187984 */ /* 0x000fe80000000800 */
[----:B------:R-:W0:Y:S01]  /*08a0*/  LDS R26, [R0] ;  /* 0x00000000001a7984 */ /* 0x000e220000000800 */
[----:B------:R-:W-:Y:S06]  /*08b0*/  BAR.SYNC.DEFER_BLOCKING 0x0 ;  /* 0x0000000000007b1d */ /* 0x000fec0000010000 */
[----:B------:R-:W2:Y:S04]  /*08c0*/  LDG.E R23, desc[UR8][R6.64+-0xc] ;  /* 0xfffff40806177981 */ /* 0x000ea8000c1e1900 */
[----:B------:R-:W3:Y:S01]  /*08d0*/  LDG.E R9, desc[UR8][R8.64] ;  /* 0x0000000808097981 */ /* 0x000ee2000c1e1900 */
[----:B------:R-:W-:Y:S01]  /*08e0*/  UIMAD.WIDE UR20, UR16, 0x8, UR18 ;  /* 0x00000008101478a5 */ /* 0x000fe2000f8e0212 */
[----:B------:R-:W-:-:S05]  /*08f0*/  IMAD.MOV.U32 R20, RZ, RZ, 0x4 ;  /* 0x00000004ff147424 */ /* 0x000fca00078e00ff */
[----:B------:R-:W-:Y:S01]  /*0900*/  IMAD.WIDE R20, R15, R20, UR20 ;  /* 0x000000140f147e25 */ /* 0x000fe2000f8e0214 */
[----:B--2---:R1:W-:Y:S04]  /*0910*/  STS [R12], R23 ;  /* 0x000000170c007388 */ /* 0x0043e80000000800 */
[----:B---3--:R2:W-:Y:S01]  /*0920*/  STS [R0], R9 ;  /* 0x0000000900007388 */ /* 0x0085e20000000800 */
[----:B------:R-:W-:Y:S06]  /*0930*/  BAR.SYNC.DEFER_BLOCKING 0x0 ;  /* 0x0000000000007b1d */ /* 0x000fec0000010000 */
[----:B------:R-:W-:Y:S04]  /*0940*/  LDS R16, [R12] ;  /* 0x000000000c107984 */ /* 0x000fe80000000800 */
[----:B------:R-:W3:Y:S01]  /*0950*/  LDS R17, [R0] ;  /* 0x0000000000117984 */ /* 0x000ee20000000800 */
[----:B------:R-:W-:Y:S06]  /*0960*/  BAR.SYNC.DEFER_BLOCKING 0x0 ;  /* 0x0000000000007b1d */ /* 0x000fec0000010000 */
[----:B------:R-:W4:Y:S04]  /*0970*/  LDG.E R27, desc[UR8][R6.64+-0x8] ;  /* 0xfffff808061b7981 */ /* 0x000f28000c1e1900 */
[----:B------:R-:W5:Y:S01]  /*0980*/  LDG.E R21, desc[UR8][R20.64] ;  /* 0x0000000814157981 */ /* 0x000f62000c1e1900 */
[----:B------:R-:W-:Y:S01]  /*0990*/  UIMAD.WIDE UR20, UR16, 0xc, UR18 ;  /* 0x0000000c101478a5 */ /* 0x000fe2000f8e0212 */
[----:B------:R-:W-:-:S05]  /*09a0*/  MOV R10, 0x4 ;  /* 0x00000004000a7802 */ /* 0x000fca0000000f00 */
[----:B------:R-:W-:Y:S01]  /*09b0*/  IMAD.WIDE R10, R15, R10, UR20 ;  /* 0x000000140f0a7e25 */ /* 0x000fe2000f8e020a */
[----:B----4-:R4:W-:Y:S04]  /*09c0*/  STS [R12], R27 ;  /* 0x0000001b0c007388 */ /* 0x0109e80000000800 */
[----:B-----5:R-:W-:Y:S01]  /*09d0*/  STS [R0], R21 ;  /* 0x0000001500007388 */ /* 0x020fe20000000800 */
[----:B------:R-:W-:Y:S06]  /*09e0*/  BAR.SYNC.DEFER_BLOCKING 0x0 ;  /* 0x0000000000007b1d */ /* 0x000fec0000010000 */
[----:B------:R-:W-:Y:S04]  /*09f0*/  LDS R18, [R12] ;  /* 0x000000000c127984 */ /* 0x000fe80000000800 */
[----:B------:R-:W5:Y:S01]  /*0a00*/  LDS R19, [R0] ;  /* 0x0000000000137984 */ /* 0x000f620000000800 */
[----:B------:R-:W-:Y:S06]  /*0a10*/  BAR.SYNC.DEFER_BLOCKING 0x0 ;  /* 0x0000000000007b1d */ /* 0x000fec0000010000 */
[----:B-1----:R-:W3:Y:S04]  /*0a20*/  LDG.E R23, desc[UR8][R6.64+-0x4] ;  /* 0xfffffc0806177981 */ /* 0x002ee8000c1e1900 */
[----:B------:R-:W4:Y:S01]  /*0a30*/  LDG.E R29, desc[UR8][R10.64] ;  /* 0x000000080a1d7981 */ /* 0x000f22000c1e1900 */
[----:B------:R-:W-:-:S05]  /*0a40*/  HFMA2 R8, -RZ, RZ, 0, 2.384185791015625e-07 ;  /* 0x00000004ff087431 */ /* 0x000fca00000001ff */
[----:B--2---:R-:W-:Y:S01]  /*0a50*/  IMAD.WIDE R8, R15, R8, UR6 ;  /* 0x000000060f087e25 */ /* 0x004fe2000f8e0208 */
[----:B---3--:R-:W-:Y:S04]  /*0a60*/  STS [R12], R23 ;  /* 0x000000170c007388 */ /* 0x008fe80000000800 */
[----:B----4-:R1:W-:Y:S01]  /*0a70*/  STS [R0], R29 ;  /* 0x0000001d00007388 */ /* 0x0103e20000000800 */
[----:B------:R-:W-:Y:S06]  /*0a80*/  BAR.SYNC.DEFER_BLOCKING 0x0 ;  /* 0x0000000000007b1d */ /* 0x000fec0000010000 */
[----:B------:R-:W-:Y:S04]  /*0a90*/  LDS R20, [R12] ;  /* 0x000000000c147984 */ /* 0x000fe80000000800 */
[----:B------:R-:W2:Y:S01]  /*0aa0*/  LDS R21, [R0] ;  /* 0x0000000000157984 */ /* 0x000ea20000000800 */
[----:B------:R-:W-:Y:S06]  /*0ab0*/  BAR.SYNC.DEFER_BLOCKING 0x0 ;  /* 0x0000000000007b1d */ /* 0x000fec0000010000 */
[----:B------:R-:W3:Y:S04]  /*0ac0*/  LDG.E R27, desc[UR8][R6.64] ;  /* 0x00000008061b7981 */ /* 0x000ee8000c1e1900 */
[----:B------:R-:W4:Y:S01]  /*0ad0*/  LDG.E R28, desc[UR8][R8.64] ;  /* 0x00000008081c7981 */ /* 0x000f22000c1e1900 */
[----:B------:R-:W-:-:S05]  /*0ae0*/  MOV R10, 0x4 ;  /* 0x00000004000a7802 */ /* 0x000fca0000000f00 */
[----:B------:R-:W-:Y:S01]  /*0af0*/  IMAD.WIDE R10, R15, R10, UR10 ;  /* 0x0000000a0f0a7e25 */ /* 0x000fe2000f8e020a */
[----:B---3--:R3:W-:Y:S04]  /*0b00*/  STS [R12], R27 ;  /* 0x0000001b0c007388 */ /* 0x0087e80000000800 */
[----:B----4-:R-:W-:Y:S01]  /*0b10*/  STS [R0], R28 ;  /* 0x0000001c00007388 */ /* 0x010fe20000000800 */
[----:B------:R-:W-:Y:S06]  /*0b20*/  BAR.SYNC.DEFER_BLOCKING 0x0 ;  /* 0x0000000000007b1d */ /* 0x000fec0000010000 */
[----:B------:R-:W-:Y:S04]  /*0b30*/  LDS R22, [R12] ;  /* 0x000000000c167984 */ /* 0x000fe80000000800 */
[----:B------:R-:W4:Y:S01]  /*0b40*/  LDS R23, [R0] ;  /* 0x0000000000177984 */ /* 0x000f220000000800 */
[----:B------:R-:W-:Y:S06]  /*0b50*/  BAR.SYNC.DEFER_BLOCKING 0x0 ;  /* 0x0000000000007b1d */ /* 0x000fec0000010000 */
[----:B-1----:R-:W5:Y:S04]  /*0b60*/  LDG.E R29, desc[UR8][R6.64+0x4] ;  /* 0x00000408061d7981 */ /* 0x002f68000c1e1900 */
[----:B------:R-:W2:Y:S01]  /*0b70*/  LDG.E R11, desc[UR8][R10.64] ;  /* 0x000000080a0b7981 */ /* 0x000ea2000c1e1900 */
[----:B0-----:R-:W-:-:S02]  /*0b80*/  IMAD R26, R24, R26, R25 ;  /* 0x0000001a181a7224 */ /* 0x001fc400078e0219 */
[----:B------:R-:W-:-:S05]  /*0b90*/  HFMA2 R8, -RZ, RZ, 0, 2.384185791015625e-07 ;  /* 0x00000004ff087431 */ /* 0x000fca00000001ff */
[----:B------:R-:W-:Y:S01]  /*0ba0*/  IMAD.WIDE R8, R15, R8, UR12 ;  /* 0x0000000c0f087e25 */ /* 0x000fe2000f8e0208 */
[----:B-----5:R-:W-:Y:S04]  /*0bb0*/  STS [R12], R29 ;  /* 0x0000001d0c007388 */ /* 0x020fe80000000800 */
[----:B--2---:R0:W-:Y:S01]  /*0bc0*/  STS [R0], R11 ;  /* 0x0000000b00007388 */ /* 0x0041e20000000800 */
[----:B------:R-:W-:Y:S06]  /*0bd0*/  BAR.SYNC.DEFER_BLOCKING 0x0 ;  /* 0x0000000000007b1d */ /* 0x000fec0000010000 */
[----:B------:R-:W-:Y:S04]  /*0be0*/  LDS R24, [R12] ;  /* 0x000000000c187984 */ /* 0x000fe80000000800 */
[----:B------:R-:W1:Y:S01]  /*0bf0*/  LDS R25, [R0] ;  /* 0x0000000000197984 */ /* 0x000e620000000800 */
[----:B------:R-:W-:Y:S06]  /*0c00*/  BAR.SYNC.DEFER_BLOCKING 0x0 ;  /* 0x0000000000007b1d */ /* 0x000fec0000010000 */
[----:B---3--:R-:W2:Y:S04]  /*0c10*/  LDG.E R27, desc[UR8][R6.64+0x8] ;  /* 0x00000808061b7981 */ /* 0x008ea8000c1e1900 */
[----:B------:R-:W3:Y:S01]  /*0c20*/  LDG.E R9, desc[UR8][R8.64] ;  /* 0x0000000808097981 */ /* 0x000ee2000c1e1900 */
[----:B------:R-:W-:-:S05]  /*0c30*/  MOV R10, 0x4 ;  /* 0x00000004000a7802 */ /* 0x000fca0000000f00 */
[----:B0-----:R-:W-:Y:S01]  /*0c40*/  IMAD.WIDE R10, R15, R10, UR14 ;  /* 0x0000000e0f0a7e25 */ /* 0x001fe2000f8e020a */
[----:B--2---:R-:W-:Y:S04]  /*0c50*/  STS [R12], R27 ;  /* 0x0000001b0c007388 */ /* 0x004fe80000000800 */
[----:B---3--:R-:W-:Y:S01]  /*0c60*/  STS [R0], R9 ;  /* 0x0000000900007388 */ /* 0x008fe20000000800 */
[----:B------:R-:W-:Y:S06]  /*0c70*/  BAR.SYNC.DEFER_BLOCKING 0x0 ;  /* 0x0000000000007b1d */ /* 0x000fec0000010000 */
[----:B------:R-:W-:Y:S04]  /*0c80*/  LDS R27, [R12] ;  /* 0x000000000c1b7984 */ /* 0x000fe80000000800 */
[----:B------:R-:W0:Y:S01]  /*0c90*/  LDS R28, [R0] ;  /* 0x00000000001c7984 */ /* 0x000e220000000800 */
[----:B------:R-:W-:Y:S06]  /*0ca0*/  BAR.SYNC.DEFER_BLOCKING 0x0 ;  /* 0x0000000000007b1d */ /* 0x000fec0000010000 */
[----:B------:R2:W3:Y:S04]  /*0cb0*/  LDG.E R29, desc[UR8][R6.64+0xc] ;  /* 0x00000c08061d7981 */ /* 0x0004e8000c1e1900 */
[----:B------:R5:W3:Y:S01]  /*0cc0*/  LDG.E R11, desc[UR8][R10.64] ;  /* 0x000000080a0b7981 */ /* 0x000ae2000c1e1900 */
[----:B------:R-:W-:-:S04]  /*0cd0*/  IMAD R16, R16, R17, R26 ;  /* 0x0000001110107224 */ /* 0x000fc800078e021a */
[----:B------:R-:W-:Y:S01]  /*0ce0*/  IMAD R16, R18, R19, R16 ;  /* 0x0000001312107224 */ /* 0x000fe200078e0210 */
[----:B------:R-:W-:-:S03]  /*0cf0*/  UIADD3 UR4, UPT, UPT, UR4, 0x8, URZ ;  /* 0x0000000804047890 */ /* 0x000fc6000fffe0ff */
[----:B------:R-:W-:Y:S01]  /*0d00*/  IMAD R16, R20, R21, R16 ;  /* 0x0000001514107224 */ /* 0x000fe200078e0210 */
[----:B------:R-:W-:-:S03]  /*0d10*/  UISETP.NE.AND UP0, UPT, UR4, URZ, UPT ;  /* 0x000000ff0400728c */ /* 0x000fc6000bf05270 */
[----:B----4-:R-:W-:-:S04]  /*0d20*/  IMAD R16, R22, R23, R16 ;  /* 0x0000001716107224 */ /* 0x010fc800078e0210 */
[----:B-1----:R-:W-:Y:S01]  /*0d30*/  IMAD R16, R24, R25, R16 ;  /* 0x0000001918107224 */ /* 0x002fe200078e0210 */
[----:B--2---:R-:W-:Y:S01]  /*0d40*/  IADD3 R6, P0, PT, R6, 0x20, RZ ;  /* 0x0000002006067810 */ /* 0x004fe20007f1e0ff */
[----:B-----5:R-:W-:Y:S02]  /*0d50*/  IMAD.U32 R10, RZ, RZ, UR16 ;  /* 0x00000010ff0a7e24 */ /* 0x020fe4000f8e00ff */
[----:B0-----:R-:W-:Y:S01]  /*0d60*/  IMAD R16, R27, R28, R16 ;  /* 0x0000001c1b107224 */ /* 0x001fe200078e0210 */
[----:B------:R-:W-:Y:S02]  /*0d70*/  IADD3.X R7, PT, PT, RZ, R7, RZ, P0, !PT ;  /* 0x00000007ff077210 */ /* 0x000fe400007fe4ff */
[----:B------:R-:W-:Y:S01]  /*0d80*/  LEA R15, R10, R15, 0x3 ;  /* 0x0000000f0a0f7211 */ /* 0x000fe200078e18ff */
[----:B---3--:R-:W-:Y:S04]  /*0d90*/  STS [R12], R29 ;  /* 0x0000001d0c007388 */ /* 0x008fe80000000800 */
[----:B------:R-:W-:Y:S01]  /*0da0*/  STS [R0], R11 ;  /* 0x0000000b00007388 */ /* 0x000fe20000000800 */
[----:B------:R-:W-:Y:S06]  /*0db0*/  BAR.SYNC.DEFER_BLOCKING 0x0 ;  /* 0x0000000000007b1d */ /* 0x000fec0000010000 */
[----:B------:R-:W-:Y:S04]  /*0dc0*/  LDS R8, [R12] ;  /* 0x000000000c087984 */ /* 0x000fe80000000800 */
[----:B------:R-:W0:Y:S02]  /*0dd0*/  LDS R9, [R0] ;  /* 0x0000000000097984 */ /* 0x000e240000000800 */
[----:B0-----:R-:W-:Y:S01]  /*0de0*/  IMAD R25, R8, R9, R16 ;  /* 0x0000000908197224 */ /* 0x001fe200078e0210 */
[----:B------:R-:W-:Y:S06]  /*0df0*/  BAR.SYNC.DEFER_BLOCKING 0x0 ;  /* 0x0000000000007b1d */ /* 0x000fec0000010000 */
[----:B------:R-:W-:Y:S05]  /*0e00*/  BRA.U UP0, `(.L_x_1) ;  /* 0xfffffff9007c7547 */ /* 0x000fea000b83ffff */
[----:B------:R-:W-:-:S06]  /*0e10*/  ULOP3.LUT UR4, UR16, 0x7ffffff8, URZ, 0xc0, !UPT ;  /* 0x7ffffff810047892 */ /* 0x000fcc000f8ec0ff */
[----:B------:R-:W-:-:S07]  /*0e20*/  MOV R8, UR4 ;  /* 0x0000000400087c02 */ /* 0x000fce0008000f00 */
.L_x_0:
[----:B------:R-:W-:-:S04]  /*0e30*/  ULOP3.LUT UR5, UR16, 0x7, URZ, 0xc0, !UPT ;  /* 0x0000000710057892 */ /* 0x000fc8000f8ec0ff */
[----:B------:R-:W-:-:S09]  /*0e40*/  UISETP.NE.AND UP0, UPT, UR5, URZ, UPT ;  /* 0x000000ff0500728c */ /* 0x000fd2000bf05270 */
[----:B------:R-:W-:Y:S05]  /*0e50*/  BRA.U !UP0, `(.L_x_2) ;  /* 0x0000000508b07547 */ /* 0x000fea000b800000 */
[----:B------:R-:W-:Y:S02]  /*0e60*/  UISETP.GE.U32.AND UP0, UPT, UR5, 0x4, UPT ;  /* 0x000000040500788c */ /* 0x000fe4000bf06070 */
[----:B------:R-:W-:-:S04]  /*0e70*/  ULOP3.LUT UR4, UR16, 0x3, URZ, 0xc0, !UPT ;  /* 0x0000000310047892 */ /* 0x000fc8000f8ec0ff */
[----:B------:R-:W-:-:S03]  /*0e80*/  UISETP.NE.AND UP1, UPT, UR4, URZ, UPT ;  /* 0x000000ff0400728c */ /* 0x000fc6000bf25270 */
[----:B------:R-:W-:Y:S08]  /*0e90*/  BRA.U !UP0, `(.L_x_3) ;  /* 0x0000000108d47547 */ /* 0x000ff0000b800000 */
[----:B------:R-:W-:Y:S01]  /*0ea0*/  HFMA2 R17, -RZ, RZ, 0, 2.384185791015625e-07 ;  /* 0x00000004ff117431 */ /* 0x000fe200000001ff */
[----:B------:R-:W-:Y:S01]  /*0eb0*/  IADD3 R19, PT, PT, R13, R8, RZ ;  /* 0x000000080d137210 */ /* 0x000fe20007ffe0ff */
[----:B------:R-:W-:Y:S01]  /*0ec0*/  IMAD R16, R8, UR16, R14 ;  /* 0x0000001008107c24 */ /* 0x000fe2000f8e020e */
[----:B------:R-:W0:Y:S03]  /*0ed0*/  LDCU.64 UR6, c[0x0][0x380] ;  /* 0x00007000ff0677ac */ /* 0x000e260008000a00 */
[----:B------:R-:W-:-:S04]  /*0ee0*/  IMAD.WIDE.U32 R18, R19, 0x4, R2 ;  /* 0x0000000413127825 */ /* 0x000fc800078e0002 */
[----:B------:R-:W-:Y:S02]  /*0ef0*/  IMAD.WIDE R16, R16, R17, UR18 ;  /* 0x0000001210107e25 */ /* 0x000fe4000f8e0211 */
[----:B------:R-:W2:Y:S04]  /*0f00*/  LDG.E R19, desc[UR8][R18.64] ;  /* 0x0000000812137981 */ /* 0x000ea8000c1e1900 */
[----:B------:R-:W3:Y:S01]  /*0f10*/  LDG.E R15, desc[UR8][R16.64] ;  /* 0x00000008100f7981 */ /* 0x000ee2000c1e1900 */
[----:B------:R-:W-:Y:S02]  /*0f20*/  IADD3 R7, P0, PT, R13, R8, RZ ;  /* 0x000000080d077210 */ /* 0x000fe40007f1e0ff */
[----:B------:R-:W-:-:S03]  /*0f30*/  MOV R11, UR16 ;  /* 0x00000010000b7c02 */ /* 0x000fc60008000f00 */
[----:B------:R-:W-:Y:S01]  /*0f40*/  IMAD.X R10, RZ, RZ, RZ, P0 ;  /* 0x000000ffff0a7224 */ /* 0x000fe200000e06ff */
[----:B0-----:R-:W-:-:S04]  /*0f50*/  LEA R6, P0, R7, UR6, 0x2 ;  /* 0x0000000607067c11 */ /* 0x001fc8000f8010ff */
[----:B------:R-:W-:Y:S01]  /*0f60*/  LEA.HI.X R7, R7, UR7, R10, 0x2, P0 ;  /* 0x0000000707077c11 */ /* 0x000fe200080f140a */
[----:B------:R-:W-:Y:S01]  /*0f70*/  IMAD.WIDE R10, R11, 0x4, R16 ;  /* 0x000000040b0a7825 */ /* 0x000fe200078e0210 */
[----:B--2---:R0:W-:Y:S04]  /*0f80*/  STS [R12], R19 ;  /* 0x000000130c007388 */ /* 0x0041e80000000800 */
[----:B---3--:R-:W-:Y:S01]  /*0f90*/  STS [R0], R15 ;  /* 0x0000000f00007388 */ /* 0x008fe20000000800 */
[----:B------:R-:W-:Y:S06]  /*0fa0*/  BAR.SYNC.DEFER_BLOCKING 0x0 ;  /* 0x0000000000007b1d */ /* 0x000fec0000010000 */
[----:B------:R-:W-:Y:S04]  /*0fb0*/  LDS R9, [R12] ;  /* 0x000000000c097984 */ /* 0x000fe80000000800 */
[----:B------:R-:W1:Y:S01]  /*0fc0*/  LDS R18, [R0] ;  /* 0x0000000000127984 */ /* 0x000e620000000800 */
[----:B------:R-:W-:Y:S06]  /*0fd0*/  BAR.SYNC.DEFER_BLOCKING 0x0 ;  /* 0x0000000000007b1d */ /* 0x000fec0000010000 */
[----:B------:R-:W2:Y:S04]  /*0fe0*/  LDG.E R21, desc[UR8][R6.64+0x4] ;  /* 0x0000040806157981 */ /* 0x000ea8000c1e1900 */
[----:B------:R-:W3:Y:S01]  /*0ff0*/  LDG.E R23, desc[UR8][R10.64] ;  /* 0x000000080a177981 */ /* 0x000ee2000c1e1900 */
[----:B------:R-:W-:-:S05]  /*1000*/  MOV R17, UR16 ;  /* 0x0000001000117c02 */ /* 0x000fca0008000f00 */
[----:B------:R-:W-:Y:S01]  /*1010*/  IMAD.WIDE R16, R17, 0x4, R10 ;  /* 0x0000000411107825 */ /* 0x000fe200078e020a */
[----:B--2---:R-:W-:Y:S04]  /*1020*/  STS [R12], R21 ;  /* 0x000000150c007388 */ /* 0x004fe80000000800 */
[----:B---3--:R2:W-:Y:S01]  /*1030*/  STS [R0], R23 ;  /* 0x0000001700007388 */ /* 0x0085e20000000800 */
[----:B------:R-:W-:Y:S06]  /*1040*/  BAR.SYNC.DEFER_BLOCKING 0x0 ;  /* 0x0000000000007b1d */ /* 0x000fec0000010000 */
[----:B------:R-:W-:Y:S04]  /*1050*/  LDS R15, [R12] ;  /* 0x000000000c0f7984 */ /* 0x000fe80000000800 */
[----:B------:R-:W3:Y:S01]  /*1060*/  LDS R20, [R0] ;  /* 0x0000000000147984 */ /* 0x000ee20000000800 */
[----:B------:R-:W-:Y:S06]  /*1070*/  BAR.SYNC.DEFER_BLOCKING 0x0 ;  /* 0x0000000000007b1d */ /* 0x000fec0000010000 */
[----:B0-----:R-:W4:Y:S04]  /*1080*/  LDG.E R19, desc[UR8][R6.64+0x8] ;  /* 0x0000080806137981 */ /* 0x001f28000c1e1900 */
[----:B------:R-:W5:Y:S01]  /*1090*/  LDG.E R27, desc[UR8][R16.64] ;  /* 0x00000008101b7981 */ /* 0x000f62000c1e1900 */
[----:B------:R-:W-:-:S05]  /*10a0*/  MOV R11, UR16 ;  /* 0x00000010000b7c02 */ /* 0x000fca0008000f00 */
[----:B------:R-:W-:Y:S01]  /*10b0*/  IMAD.WIDE R10, R11, 0x4, R16 ;  /* 0x000000040b0a7825 */ /* 0x000fe200078e0210 */
[----:B----4-:R-:W-:Y:S04]  /*10c0*/  STS [R12], R19 ;  /* 0x000000130c007388 */ /* 0x010fe80000000800 */
[----:B-----5:R-:W-:Y:S01]  /*10d0*/  STS [R0], R27 ;  /* 0x0000001b00007388 */ /* 0x020fe20000000800 */
[----:B------:R-:W-:Y:S06]  /*10e0*/  BAR.SYNC.DEFER_BLOCKING 0x0 ;  /* 0x0000000000007b1d */ /* 0x000fec0000010000 */
[----:B------:R-:W-:Y:S04]  /*10f0*/  LDS R22, [R12] ;  /* 0x000000000c167984 */ /* 0x000fe80000000800 */
[----:B------:R-:W0:Y:S01]  /*1100*/  LDS R21, [R0] ;  /* 0x0000000000157984 */ /* 0x000e220000000800 */
[----:B------:R-:W-:Y:S06]  /*1110*/  BAR.SYNC.DEFER_BLOCKING 0x0 ;  /* 0x0000000000007b1d */ /* 0x000fec0000010000 */
[----:B--2---:R-:W2:Y:S04]  /*1120*/  LDG.E R23, desc[UR8][R6.64+0xc] ;  /* 0x00000c0806177981 */ /* 0x004ea8000c1e1900 */
[----:B------:R-:W4:Y:S01]  /*1130*/  LDG.E R11, desc[UR8][R10.64] ;  /* 0x000000080a0b7981 */ /* 0x000f22000c1e1900 */
[----:B-1----:R-:W-:Y:S01]  /*1140*/  IMAD R9, R9, R18, R25 ;  /* 0x0000001209097224 */ /* 0x002fe200078e0219 */
[----:B------:R-:W-:-:S03]  /*1150*/  IADD3 R8, PT, PT, R8, 0x4, RZ ;  /* 0x0000000408087810 */ /* 0x000fc60007ffe0ff */
[----:B---3--:R-:W-:-:S04]  /*1160*/  IMAD R9, R15, R20, R9 ;  /* 0x000000140f097224 */ /* 0x008fc800078e0209 */
[----:B0-----:R-:W-:Y:S01]  /*1170*/  IMAD R9, R22, R21, R9 ;  /* 0x0000001516097224 */ /* 0x001fe200078e0209 */
[----:B--2---:R-:W-:Y:S04]  /*1180*/  STS [R12], R23 ;  /* 0x000000170c007388 */ /* 0x004fe80000000800 */
[----:B----4-:R-:W-:Y:S01]  /*1190*/  STS [R0], R11 ;  /* 0x0000000b00007388 */ /* 0x010fe20000000800 */
[----:B------:R-:W-:Y:S06]  /*11a0*/  BAR.SYNC.DEFER_BLOCKING 0x0 ;  /* 0x0000000000007b1d */ /* 0x000fec0000010000 */
[----:B------:R-:W-:Y:S04]  /*11b0*/  LDS R16, [R12] ;  /* 0x000000000c107984 */ /* 0x000fe80000000800 */
[----:B------:R-:W0:Y:S02]  /*11c0*/  LDS R17, [R0] ;  /* 0x0000000000117984 */ /* 0x000e240000000800 */
[----:B0-----:R-:W-:Y:S01]  /*11d0*/  IMAD R25, R16, R17, R9 ;  /* 0x0000001110197224 */ /* 0x001fe200078e0209 */
[----:B------:R-:W-:Y:S06]  /*11e0*/  BAR.SYNC.DEFER_BLOCKING 0x0 ;  /* 0x0000000000007b1d */ /* 0x000fec0000010000 */
.L_x_3:
[----:B------:R-:W-:Y:S05]  /*11f0*/  BRA.U !UP1, `(.L_x_2) ;  /* 0x0000000109c87547 */ /* 0x000fea000b800000 */
[----:B------:R-:W-:Y:S02]  /*1200*/  UISETP.NE.AND UP0, UPT, UR4, 0x1, UPT ;  /* 0x000000010400788c */ /* 0x000fe4000bf05270 */
[----:B------:R-:W-:-:S04]  /*1210*/  ULOP3.LUT UR5, UR16, 0x1, URZ, 0xc0, !UPT ;  /* 0x0000000110057892 */ /* 0x000fc8000f8ec0ff */
[----:B------:R-:W-:-:S03]  /*1220*/  UISETP.NE.U32.AND UP1, UPT, UR5, 0x1, UPT ;  /* 0x000000010500788c */ /* 0x000fc6000bf25070 */
[----:B------:R-:W-:Y:S08]  /*1230*/  BRA.U !UP0, `(.L_x_4) ;  /* 0x00000001087c7547 */ /* 0x000ff0000b800000 */
[----:B------:R-:W-:Y:S01]  /*1240*/  IADD3 R19, PT, PT, R13, R8, RZ ;  /* 0x000000080d137210 */ /* 0x000fe20007ffe0ff */
[----:B------:R-:W-:Y:S01]  /*1250*/  IMAD.MOV.U32 R17, RZ, RZ, 0x4 ;  /* 0x00000004ff117424 */ /* 0x000fe200078e00ff */
[----:B------:R-:W0:Y:S01]  /*1260*/  LDCU.64 UR4, c[0x0][0x380] ;  /* 0x00007000ff0477ac */ /* 0x000e220008000a00 */
[----:B------:R-:W-:Y:S02]  /*1270*/  IMAD R16, R8, UR16, R14 ;  /* 0x0000001008107c24 */ /* 0x000fe4000f8e020e */
[----:B------:R-:W-:-:S04]  /*1280*/  IMAD.WIDE.U32 R18, R19, 0x4, R2 ;  /* 0x0000000413127825 */ /* 0x000fc800078e0002 */
[----:B------:R-:W-:Y:S02]  /*1290*/  IMAD.WIDE R16, R16, R17, UR18 ;  /* 0x0000001210107e25 */ /* 0x000fe4000f8e0211 */
[----:B------:R-:W2:Y:S04]  /*12a0*/  LDG.E R19, desc[UR8][R18.64] ;  /* 0x0000000812137981 */ /* 0x000ea8000c1e1900 */
[----:B------:R-:W3:Y:S01]  /*12b0*/  LDG.E R9, desc[UR8][R16.64] ;  /* 0x0000000810097981 */ /* 0x000ee2000c1e1900 */
[----:B------:R-:W-:Y:S02]  /*12c0*/  IADD3 R7, P0, PT, R13, R8, RZ ;  /* 0x000000080d077210 */ /* 0x000fe40007f1e0ff */
[----:B------:R-:W-:Y:S02]  /*12d0*/  MOV R11, UR16 ;  /* 0x00000010000b7c02 */ /* 0x000fe40008000f00 */
[----:B------:R-:W-:-:S02]  /*12e0*/  IADD3.X R10, PT, PT, RZ, RZ, RZ, P0, !PT ;  /* 0x000000ffff0a7210 */ /* 0x000fc400007fe4ff */
[----:B0-----:R-:W-:-:S04]  /*12f0*/  LEA R6, P0, R7, UR4, 0x2 ;  /* 0x0000000407067c11 */ /* 0x001fc8000f8010ff */
[----:B------:R-:W-:Y:S01]  /*1300*/  LEA.HI.X R7, R7, UR5, R10, 0x2, P0 ;  /* 0x0000000507077c11 */ /* 0x000fe200080f140a */
        /* <DEDUP_REMOVED lines=9> */
[----:B------:R-:W-:Y:S01]  /*13a0*/  IADD3 R8, PT, PT, R8, 0x2, RZ ;  /* 0x0000000208087810 */ /* 0x000fe20007ffe0ff */
[----:B0-----:R-:W-:-:S02]  /*13b0*/  IMAD R15, R16, R15, R25 ;  /* 0x0000000f100f7224 */ /* 0x001fc400078e0219 */
[----:B--2---:R-:W-:Y:S04]  /*13c0*/  STS [R12], R7 ;  /* 0x000000070c007388 */ /* 0x004fe80000000800 */
[----:B---3--:R-:W-:Y:S01]  /*13d0*/  STS [R0], R11 ;  /* 0x0000000b00007388 */ /* 0x008fe20000000800 */
[----:B------:R-:W-:Y:S06]  /*13e0*/  BAR.SYNC.DEFER_BLOCKING 0x0 ;  /* 0x0000000000007b1d */ /* 0x000fec0000010000 */
[----:B------:R-:W-:Y:S04]  /*13f0*/  LDS R18, [R12] ;  /* 0x000000000c127984 */ /* 0x000fe80000000800 */
[----:B------:R-:W0:Y:S02]  /*1400*/  LDS R9, [R0] ;  /* 0x0000000000097984 */ /* 0x000e240000000800 */
[----:B0-----:R-:W-:Y:S01]  /*1410*/  IMAD R25, R18, R9, R15 ;  /* 0x0000000912197224 */ /* 0x001fe200078e020f */
[----:B------:R-:W-:Y:S06]  /*1420*/  BAR.SYNC.DEFER_BLOCKING 0x0 ;  /* 0x0000000000007b1d */ /* 0x000fec0000010000 */
.L_x_4:
[----:B------:R-:W-:Y:S05]  /*1430*/  BRA.U UP1, `(.L_x_2) ;  /* 0x0000000101387547 */ /* 0x000fea000b800000 */
[----:B------:R-:W-:Y:S01]  /*1440*/  IADD3 R13, PT, PT, R13, R8, RZ ;  /* 0x000000080d0d7210 */ /* 0x000fe20007ffe0ff */
[----:B------:R-:W-:Y:S01]  /*1450*/  IMAD R6, R8, UR16, R14 ;  /* 0x0000001008067c24 */ /* 0x000fe2000f8e020e */
[----:B------:R-:W-:-:S03]  /*1460*/  MOV R7, 0x4 ;  /* 0x0000000400077802 */ /* 0x000fc60000000f00 */
[----:B------:R-:W-:-:S04]  /*1470*/  IMAD.WIDE.U32 R2, R13, 0x4, R2 ;  /* 0x000000040d027825 */ /* 0x000fc800078e0002 */
[----:B------:R-:W-:Y:S02]  /*1480*/  IMAD.WIDE R6, R6, R7, UR18 ;  /* 0x0000001206067e25 */ /* 0x000fe4000f8e0207 */
[----:B------:R-:W2:Y:S04]  /*1490*/  LDG.E R3, desc[UR8][R2.64] ;  /* 0x0000000802037981 */ /* 0x000ea8000c1e1900 */
[----:B------:R-:W3:Y:S04]  /*14a0*/  LDG.E R7, desc[UR8][R6.64] ;  /* 0x0000000806077981 */ /* 0x000ee8000c1e1900 */
[----:B--2---:R-:W-:Y:S04]  /*14b0*/  STS [R12], R3 ;  /* 0x000000030c007388 */ /* 0x004fe80000000800 */
[----:B---3--:R-:W-:Y:S01]  /*14c0*/  STS [R0], R7 ;  /* 0x0000000700007388 */ /* 0x008fe20000000800 */
[----:B------:R-:W-:Y:S06]  /*14d0*/  BAR.SYNC.DEFER_BLOCKING 0x0 ;  /* 0x0000000000007b1d */ /* 0x000fec0000010000 */
[----:B------:R-:W-:Y:S04]  /*14e0*/  LDS R8, [R12] ;  /* 0x000000000c087984 */ /* 0x000fe80000000800 */
[----:B------:R-:W0:Y:S02]  /*14f0*/  LDS R9, [R0] ;  /* 0x0000000000097984 */ /* 0x000e240000000800 */
[----:B0-----:R-:W-:Y:S01]  /*1500*/  IMAD R25, R8, R9, R25 ;  /* 0x0000000908197224 */ /* 0x001fe200078e0219 */
[----:B------:R-:W-:Y:S06]  /*1510*/  BAR.SYNC.DEFER_BLOCKING 0x0 ;  /* 0x0000000000007b1d */ /* 0x000fec0000010000 */
.L_x_2:
[----:B------:R-:W-:Y:S01]  /*1520*/  STG.E desc[UR8][R4.64], R25 ;  /* 0x0000001904007986 */ /* 0x000fe2000c101908 */
[----:B------:R-:W-:Y:S05]  /*1530*/  EXIT ;  /* 0x000000000000794d */ /* 0x000fea0003800000 */
.L_x_5:
[----:B------:R-:W-:-:S00]  /*1540*/  BRA `(.L_x_5) ;  /* 0xfffffffc00fc7947 */ /* 0x000fc0000383ffff */
[----:B------:R-:W-:-:S00]  /*1550*/  NOP ;  /* 0x0000000000007918 */ /* 0x000fc00000000000 */
        /* <DEDUP_REMOVED lines=10> */
.L_x_17:


//--------------------- .text._Z6kernel6MatrixS_S_S_iii --------------------------
	.section	.text._Z6kernel6MatrixS_S_S_iii,"ax",@progbits
	.align	128
        .global         _Z6kernel6MatrixS_S_S_iii
        .type           _Z6kernel6MatrixS_S_S_iii,@function
        .size           _Z6kernel6MatrixS_S_S_iii,(.L_x_18 - _Z6kernel6MatrixS_S_S_iii)
        .other          _Z6kernel6MatrixS_S_S_iii,@"STO_CUDA_ENTRY STV_DEFAULT"
_Z6kernel6MatrixS_S_S_iii:
.text._Z6kernel6MatrixS_S_S_iii:
[----:B------:R-:W-:Y:S01]  /*0000*/  LDC R1, c[0x0][0x37c] ;  /* 0x0000df00ff017b82 */ /* 0x000fe20000000800 */
[----:B------:R-:W0:Y:S01]  /*0010*/  S2R R0, SR_CTAID.X ;  /* 0x0000000000007919 */ /* 0x000e220000002500 */
[----:B------:R-:W0:Y:S01]  /*0020*/  LDCU UR4, c[0x0][0x360] ;  /* 0x00006c00ff0477ac */ /* 0x000e220008000800 */
[----:B------:R-:W0:Y:S01]  /*0030*/  S2R R3, SR_TID.X ;  /* 0x0000000000037919 */ /* 0x000e220000002100 */
[----:B------:R-:W1:Y:S01]  /*0040*/  LDCU UR5, c[0x0][0x364] ;  /* 0x00006c80ff0577ac */ /* 0x000e620008000800 */
[----:B------:R-:W1:Y:S01]  /*0050*/  S2R R15, SR_CTAID.Y ;  /* 0x00000000000f7919 */ /* 0x000e620000002600 */
[----:B------:R-:W2:Y:S01]  /*0060*/  LDCU UR14, c[0x0][0x3a0] ;  /* 0x00007400ff0e77ac */ /* 0x000ea20008000800 */
[----:B------:R-:W1:Y:S01]  /*0070*/  S2R R2, SR_TID.Y ;  /* 0x0000000000027919 */ /* 0x000e620000002200 */
[----:B------:R-:W3:Y:S01]  /*0080*/  LDCU.64 UR12, c[0x0][0x358] ;  /* 0x00006b00ff0c77ac */ /* 0x000ee20008000a00 */
[----:B------:R-:W4:Y:S01]  /*0090*/  LDCU.64 UR16, c[0x0][0x390] ;  /* 0x00007200ff1077ac */ /* 0x000f220008000a00 */
[----:B------:R-:W-:-:S02]  /*00a0*/  HFMA2 R9, -RZ, RZ, 0, 2.384185791015625e-07 ;  /* 0x00000004ff097431 */ /* 0x000fc400000001ff */
[----:B------:R-:W-:Y:S01]  /*00b0*/  HFMA2 R14, -RZ, RZ, 0, 2.384185791015625e-07 ;  /* 0x00000004ff0e7431 */ /* 0x000fe200000001ff */
[----:B------:R-:W5:Y:S01]  /*00c0*/  LDCU.64 UR18, c[0x0][0x388] ;  /* 0x00007100ff1277ac */ /* 0x000f620008000a00 */
[----:B------:R-:W5:Y:S01]  /*00d0*/  LDCU.64 UR20, c[0x0][0x398] ;  /* 0x00007300ff1477ac */ /* 0x000f620008000a00 */
[----:B0-----:R-:W-:Y:S01]  /*00e0*/  IMAD R0, R0, UR4, R3 ;  /* 0x0000000400007c24 */ /* 0x001fe2000f8e0203 */
[----:B------:R-:W0:Y:S01]  /*00f0*/  LDCU UR4, c[0x0][0x3a8] ;  /* 0x00007500ff0477ac */ /* 0x000e220008000800 */
[----:B-1----:R-:W-:-:S05]  /*0100*/  IMAD R15, R15, UR5, R2 ;  /* 0x000000050f0f7c24 */ /* 0x002fca000f8e0202 */
[----:B------:R-:W-:-:S04]  /*0110*/  VIMNMX R12, PT, PT, R0, R15, !PT ;  /* 0x0000000f000c7248 */ /* 0x000fc80007fe0100 */
[----:B--2---:R-:W-:-:S13]  /*0120*/  ISETP.GE.AND P0, PT, R12, UR14, PT ;  /* 0x0000000e0c007c0c */ /* 0x004fda000bf06270 */
[----:B------:R-:W1:Y:S01]  /*0130*/  @!P0 LDC.64 R6, c[0x0][0x380] ;  /* 0x0000e000ff068b82 */ /* 0x000e620000000a00 */
[----:B------:R-:W-:-:S04]  /*0140*/  @!P0 IMAD R3, R0, UR14, R15 ;  /* 0x0000000e00038c24 */ /* 0x000fc8000f8e020f */
[----:B-1----:R-:W-:-:S06]  /*0150*/  @!P0 IMAD.WIDE R6, R3, 0x4, R6 ;  /* 0x0000000403068825 */ /* 0x002fcc00078e0206 */
[----:B---3--:R-:W2:Y:S01]  /*0160*/  @!P0 LDG.E R7, desc[UR12][R6.64] ;  /* 0x0000000c06078981 */ /* 0x008ea2000c1e1900 */
[C---:B------:R-:W-:Y:S01]  /*0170*/  @!P0 IMAD R8, R15.reuse, UR14, R0 ;  /* 0x0000000e0f088c24 */ /* 0x040fe2000f8e0200 */
[----:B------:R-:W-:Y:S01]  /*0180*/  MOV R3, 0x4 ;  /* 0x0000000400037802 */ /* 0x000fe20000000f00 */
[----:B------:R-:W-:Y:S02]  /*0190*/  IMAD R5, R15, UR14, RZ ;  /* 0x0000000e0f057c24 */ /* 0x000fe4000f8e02ff */
[----:B----4-:R-:W-:-:S03]  /*01a0*/  @!P0 IMAD.WIDE R8, R8, R9, UR16 ;  /* 0x0000001008088e25 */ /* 0x010fc6000f8e0209 */
[----:B------:R-:W-:-:S05]  /*01b0*/  IADD3 R4, PT, PT, R0, R5, RZ ;  /* 0x0000000500047210 */ /* 0x000fca0007ffe0ff */
[----:B------:R-:W-:Y:S01]  /*01c0*/  IMAD.WIDE R2, R4, R3, UR16 ;  /* 0x0000001004027e25 */ /* 0x000fe2000f8e0203 */
[----:B--2---:R1:W-:Y:S01]  /*01d0*/  @!P0 STG.E desc[UR12][R8.64], R7 ;  /* 0x0000000708008986 */ /* 0x0043e2000c10190c */
[----:B------:R-:W-:Y:S06]  /*01e0*/  BAR.SYNC.DEFER_BLOCKING 0x0 ;  /* 0x0000000000007b1d */ /* 0x000fec0000010000 */
[----:B------:R-:W0:Y:S01]  /*01f0*/  LDG.E R6, desc[UR12][R2.64] ;  /* 0x0000000c02067981 */ /* 0x000e22000c1e1900 */
[----:B------:R-:W-:-:S04]  /*0200*/  ISETP.GE.U32.AND P0, PT, R15, 0x1388, PT ;  /* 0x000013880f00780c */ /* 0x000fc80003f06070 */
[----:B------:R-:W-:-:S13]  /*0210*/  ISETP.LT.AND P0, PT, R0, 0x1388, !P0 ;  /* 0x000013880000780c */ /* 0x000fda0004701270 */
[----:B------:R-:W2:Y:S01]  /*0220*/  @P0 LDC.64 R10, c[0x0][0x380] ;  /* 0x0000e000ff0a0b82 */ /* 0x000ea20000000a00 */
[----:B------:R-:W-:-:S04]  /*0230*/  @P0 IMAD R17, R15, 0x1388, R0 ;  /* 0x000013880f110824 */ /* 0x000fc800078e0200 */
[----:B--2---:R-:W-:-:S04]  /*0240*/  @P0 IMAD.WIDE R10, R17, 0x4, R10 ;  /* 0x00000004110a0825 */ /* 0x004fc800078e020a */
[----:B0-----:R-:W-:Y:S01]  /*0250*/  IMAD R13, R6, UR4, RZ ;  /* 0x00000004060d7c24 */ /* 0x001fe2000f8e02ff */
[----:B-1----:R-:W-:Y:S01]  /*0260*/  MOV R9, 0x4 ;  /* 0x0000000400097802 */ /* 0x002fe20000000f00 */
[----:B------:R-:W-:Y:S01]  /*0270*/  @P0 IMAD.WIDE R6, R17, R14, UR16 ;  /* 0x0000001011060e25 */ /* 0x000fe2000f8e020e */
[----:B------:R-:W0:Y:S02]  /*0280*/  LDCU UR4, c[0x0][0x3a4] ;  /* 0x00007480ff0477ac */ /* 0x000e240008000800 */
[----:B------:R1:W-:Y:S01]  /*0290*/  STG.E desc[UR12][R2.64], R13 ;  /* 0x0000000d02007986 */ /* 0x0003e2000c10190c */
[----:B------:R-:W-:Y:S06]  /*02a0*/  BAR.SYNC.DEFER_BLOCKING 0x0 ;  /* 0x0000000000007b1d */ /* 0x000fec0000010000 */
[----:B------:R-:W2:Y:S04]  /*02b0*/  @P0 LDG.E R11, desc[UR12][R10.64] ;  /* 0x0000000c0a0b0981 */ /* 0x000ea8000c1e1900 */
[----:B------:R-:W2:Y:S02]  /*02c0*/  @P0 LDG.E R8, desc[UR12][R6.64] ;  /* 0x0000000c06080981 */ /* 0x000ea4000c1e1900 */
[----:B--2---:R-:W-:Y:S01]  /*02d0*/  @P0 IADD3 R17, PT, PT, R8, R11, RZ ;  /* 0x0000000b08110210 */ /* 0x004fe20007ffe0ff */
[----:B-----5:R-:W-:-:S04]  /*02e0*/  IMAD.WIDE R8, R4, R9, UR18 ;  /* 0x0000001204087e25 */ /* 0x020fc8000f8e0209 */
[----:B------:R2:W-:Y:S01]  /*02f0*/  @P0 STG.E desc[UR12][R6.64], R17 ;  /* 0x0000001106000986 */ /* 0x0005e2000c10190c */
[----:B------:R-:W-:Y:S06]  /*0300*/  BAR.SYNC.DEFER_BLOCKING 0x0 ;  /* 0x0000000000007b1d */ /* 0x000fec0000010000 */
[----:B------:R-:W0:Y:S01]  /*0310*/  LDG.E R8, desc[UR12][R8.64] ;  /* 0x0000000c08087981 */ /* 0x000e22000c1e1900 */
[----:B-1----:R-:W-:Y:S01]  /*0320*/  HFMA2 R3, -RZ, RZ, 0, 2.384185791015625e-07 ;  /* 0x00000004ff037431 */ /* 0x002fe200000001ff */
[----:B------:R-:W-:Y:S04]  /*0330*/  BSSY.RECONVERGENT B0, `(.L_x_6) ;  /* 0x000000f000007945 */ /* 0x000fe80003800200 */
[----:B------:R-:W-:-:S04]  /*0340*/  IMAD.WIDE R2, R4, R3, UR20 ;  /* 0x0000001404027e25 */ /* 0x000fc8000f8e0203 */
[----:B0-----:R-:W-:-:S05]  /*0350*/  IMAD R11, R8, UR4, RZ ;  /* 0x00000004080b7c24 */ /* 0x001fca000f8e02ff */
[----:B------:R2:W-:Y:S01]  /*0360*/  STG.E desc[UR12][R2.64], R11 ;  /* 0x0000000b02007986 */ /* 0x0005e2000c10190c */
[----:B------:R-:W-:Y:S06]  /*0370*/  BAR.SYNC.DEFER_BLOCKING 0x0 ;  /* 0x0000000000007b1d */ /* 0x000fec0000010000 */
[----:B------:R-:W-:Y:S05]  /*0380*/  @!P0 BRA `(.L_x_7) ;  /* 0x0000000000248947 */ /* 0x000fea0003800000 */
[----:B--2---:R-:W-:Y:S01]  /*0390*/  MOV R7, 0x4 ;  /* 0x0000000400077802 */ /* 0x004fe20000000f00 */
[----:B------:R-:W-:Y:S01]  /*03a0*/  IMAD R8, R15, 0x1388, R0 ;  /* 0x000013880f087824 */ /* 0x000fe200078e0200 */
[----:B------:R-:W-:-:S03]  /*03b0*/  MOV R9, 0x4 ;  /* 0x0000000400097802 */ /* 0x000fc60000000f00 */
[----:B------:R-:W-:-:S04]  /*03c0*/  IMAD.WIDE R6, R8, R7, UR20 ;  /* 0x0000001408067e25 */ /* 0x000fc8000f8e0207 */
[----:B------:R-:W-:Y:S02]  /*03d0*/  IMAD.WIDE R8, R8, R9, UR16 ;  /* 0x0000001008087e25 */ /* 0x000fe4000f8e0209 */
[----:B------:R-:W2:Y:S04]  /*03e0*/  LDG.E R7, desc[UR12][R6.64] ;  /* 0x0000000c06077981 */ /* 0x000ea8000c1e1900 */
[----:B------:R-:W2:Y:S02]  /*03f0*/  LDG.E R4, desc[UR12][R8.64] ;  /* 0x0000000c08047981 */ /* 0x000ea4000c1e1900 */
[----:B--2---:R-:W-:-:S05]  /*0400*/  IADD3 R11, PT, PT, R4, -R7, RZ ;  /* 0x80000007040b7210 */ /* 0x004fca0007ffe0ff */
[----:B------:R0:W-:Y:S02]  /*0410*/  STG.E desc[UR12][R8.64], R11 ;  /* 0x0000000b08007986 */ /* 0x0001e4000c10190c */
.L_x_7:
[----:B------:R-:W-:Y:S05]  /*0420*/  BSYNC.RECONVERGENT B0 ;  /* 0x0000000000007941 */ /* 0x000fea0003800200 */
.L_x_6:
[----:B------:R-:W-:Y:S01]  /*0430*/  BAR.SYNC.DEFER_BLOCKING 0x0 ;  /* 0x0000000000007b1d */ /* 0x000fe20000010000 */
[----:B------:R-:W-:-:S05]  /*0440*/  ISETP.GE.AND P1, PT, R12, UR14, PT ;  /* 0x0000000e0c007c0c */ /* 0x000fca000bf26270 */
[----:B------:R-:W-:Y:S08]  /*0450*/  BSSY.RECONVERGENT B0, `(.L_x_8) ;  /* 0x0000094000007945 */ /* 0x000ff00003800200 */
[----:B------:R-:W-:Y:S05]  /*0460*/  @P1 BRA `(.L_x_9) ;  /* 0x0000000800481947 */ /* 0x000fea0003800000 */
[----:B------:R-:W-:Y:S01]  /*0470*/  UISETP.GE.U32.AND UP0, UPT, UR14, 0x8, UPT ;  /* 0x000000080e00788c */ /* 0x000fe2000bf06070 */
[----:B--2---:R-:W-:Y:S01]  /*0480*/  MOV R17, RZ ;  /* 0x000000ff00117202 */ /* 0x004fe20000000f00 */
[----:B------:R-:W-:-:S07]  /*0490*/  UMOV UR4, URZ ;  /* 0x000000ff00047c82 */ /* 0x000fce0008000000 */
[----:B------:R-:W-:Y:S05]  /*04a0*/  BRA.U !UP0, `(.L_x_10) ;  /* 0x0000000108f47547 */ /* 0x000fea000b800000 */
[----:B------:R-:W1:Y:S01]  /*04b0*/  LDC.64 R6, c[0x0][0x380] ;  /* 0x0000e000ff067b82 */ /* 0x000e620000000a00 */
[----:B------:R-:W-:Y:S01]  /*04c0*/  HFMA2 R17, -RZ, RZ, 0, 0 ;  /* 0x00000000ff117431 */ /* 0x000fe200000001ff */
[----:B------:R-:W-:Y:S01]  /*04d0*/  ULOP3.LUT UR4, UR14, 0x7ffffff8, URZ, 0xc0, !UPT ;  /* 0x7ffffff80e047892 */ /* 0x000fe2000f8ec0ff */
[----:B------:R-:W-:Y:S01]  /*04e0*/  MOV R16, R0 ;  /* 0x0000000000107202 */ /* 0x000fe20000000f00 */
[----:B------:R-:W-:Y:S02]  /*04f0*/  UIMAD.WIDE UR6, UR14, 0x8, UR18 ;  /* 0x000000080e0678a5 */ /* 0x000fe4000f8e0212 */
[----:B------:R-:W-:Y:S02]  /*0500*/  UIMAD.WIDE UR8, UR14, 0xc, UR18 ;  /* 0x0000000c0e0878a5 */ /* 0x000fe4000f8e0212 */
[----:B------:R-:W-:Y:S02]  /*0510*/  UIMAD.WIDE UR10, UR14, 0x14, UR18 ;  /* 0x000000140e0a78a5 */ /* 0x000fe4000f8e0212 */
[----:B------:R-:W-:Y:S01]  /*0520*/  UIADD3 UR4, UPT, UPT, -UR4, URZ, URZ ;  /* 0x000000ff04047290 */ /* 0x000fe2000fffe1ff */
[----:B-1----:R-:W-:-:S03]  /*0530*/  IMAD.WIDE.U32 R4, R5, 0x4, R6 ;  /* 0x0000000405047825 */ /* 0x002fc600078e0006 */
[----:B------:R-:W-:-:S04]  /*0540*/  IADD3 R4, P1, PT, R4, 0x10, RZ ;  /* 0x0000001004047810 */ /* 0x000fc80007f3e0ff */
[----:B------:R-:W-:-:S09]  /*0550*/  IADD3.X R5, PT, PT, RZ, R5, RZ, P1, !PT ;  /* 0x00000005ff057210 */ /* 0x000fd20000ffe4ff */
.L_x_11:
[----:B------:R-:W-:Y:S01]  /*0560*/  UIMAD.WIDE UR22, UR14, 0x4, UR18 ;  /* 0x000000040e1678a5 */ /* 0x000fe2000f8e0212 */
[----:B------:R-:W-:Y:S01]  /*0570*/  MOV R7, 0x4 ;  /* 0x0000000400077802 */ /* 0x000fe20000000f00 */
[----:B------:R-:W2:Y:S01]  /*0580*/  LDG.E R18, desc[UR12][R4.64+-0x10] ;  /* 0xfffff00c04127981 */ /* 0x000ea2000c1e1900 */
[----:B------:R-:W-:Y:S02]  /*0590*/  MOV R13, 0x4 ;  /* 0x00000004000d7802 */ /* 0x000fe40000000f00 */
[----:B------:R-:W-:Y:S01]  /*05a0*/  MOV R29, 0x4 ;  /* 0x00000004001d7802 */ /* 0x000fe20000000f00 */
[----:B------:R-:W-:Y:S01]  /*05b0*/  IMAD.WIDE R6, R16, R7, UR18 ;  /* 0x0000001210067e25 */ /* 0x000fe2000f8e0207 */
[----:B------:R-:W-:Y:S01]  /*05c0*/  MOV R26, UR22 ;  /* 0x00000016001a7c02 */ /* 0x000fe20008000f00 */
[----:B------:R-:W3:Y:S01]  /*05d0*/  LDG.E R24, desc[UR12][R4.64+-0xc] ;  /* 0xfffff40c04187981 */ /* 0x000ee2000c1e1900 */
[----:B------:R-:W-:-:S03]  /*05e0*/  MOV R27, UR23 ;  /* 0x00000017001b7c02 */ /* 0x000fc60008000f00 */
[----:B------:R-:W2:Y:S01]  /*05f0*/  LDG.E R14, desc[UR12][R6.64] ;  /* 0x0000000c060e7981 */ /* 0x000ea2000c1e1900 */
[C---:B------:R-:W-:Y:S01]  /*0600*/  IMAD.WIDE R26, R16.reuse, 0x4, R26 ;  /* 0x00000004101a7825 */ /* 0x040fe200078e021a */
[----:B0-----:R-:W-:Y:S02]  /*0610*/  MOV R9, UR14 ;  /* 0x0000000e00097c02 */ /* 0x001fe40008000f00 */
[----:B------:R-:W4:Y:S01]  /*0620*/  LDG.E R22, desc[UR12][R4.64+-0x8] ;  /* 0xfffff80c04167981 */ /* 0x000f22000c1e1900 */
[----:B------:R-:W-:-:S03]  /*0630*/  IMAD.WIDE R12, R16, R13, UR6 ;  /* 0x00000006100c7e25 */ /* 0x000fc6000f8e020d */
[----:B------:R0:W3:Y:S01]  /*0640*/  LDG.E R19, desc[UR12][R26.64] ;  /* 0x0000000c1a137981 */ /* 0x0000e2000c1e1900 */
[----:B------:R-:W-:Y:S01]  /*0650*/  IMAD.WIDE R28, R16, R29, UR8 ;  /* 0x00000008101c7e25 */ /* 0x000fe2000f8e021d */
[----:B------:R-:W-:Y:S02]  /*0660*/  MOV R11, 0x4 ;  /* 0x00000004000b7802 */ /* 0x000fe40000000f00 */
[----:B------:R1:W4:Y:S01]  /*0670*/  LDG.E R23, desc[UR12][R12.64] ;  /* 0x0000000c0c177981 */ /* 0x000322000c1e1900 */
[----:B------:R-:W-:-:S03]  /*0680*/  IMAD.WIDE R8, R9, 0x10, R6 ;  /* 0x0000001009087825 */ /* 0x000fc600078e0206 */
[----:B------:R-:W5:Y:S01]  /*0690*/  LDG.E R21, desc[UR12][R28.64] ;  /* 0x0000000c1c157981 */ /* 0x000f62000c1e1900 */
[----:B0-----:R-:W-:-:S03]  /*06a0*/  MOV R27, UR14 ;  /* 0x0000000e001b7c02 */ /* 0x001fc60008000f00 */
[----:B------:R-:W5:Y:S01]  /*06b0*/  LDG.E R20, desc[UR12][R4.64+-0x4] ;  /* 0xfffffc0c04147981 */ /* 0x000f62000c1e1900 */
[----:B------:R-:W-:-:S03]  /*06c0*/  IMAD.WIDE R10, R16, R11, UR10 ;  /* 0x0000000a100a7e25 */ /* 0x000fc6000f8e020b */
[----:B------:R0:W5:Y:S01]  /*06d0*/  LDG.E R8, desc[UR12][R8.64] ;  /* 0x0000000c08087981 */ /* 0x000162000c1e1900 */
[----:B-1----:R-:W-:-:S03]  /*06e0*/  IMAD.WIDE R12, R27, 0x18, R6 ;  /* 0x000000181b0c7825 */ /* 0x002fc600078e0206 */
[----:B------:R-:W5:Y:S04]  /*06f0*/  LDG.E R25, desc[UR12][R4.64] ;  /* 0x0000000c04197981 */ /* 0x000f68000c1e1900 */
[----:B------:R-:W5:Y:S01]  /*0700*/  LDG.E R11, desc[UR12][R10.64] ;  /* 0x0000000c0a0b7981 */ /* 0x000f62000c1e1900 */
[----:B0-----:R-:W-:-:S03]  /*0710*/  MOV R9, UR14 ;  /* 0x0000000e00097c02 */ /* 0x001fc60008000f00 */
[----:B------:R-:W5:Y:S02]  /*0720*/  LDG.E R26, desc[UR12][R4.64+0x4] ;  /* 0x0000040c041a7981 */ /* 0x000f64000c1e1900 */
[----:B------:R-:W-:Y:S02]  /*0730*/  IMAD.WIDE R6, R9, 0x1c, R6 ;  /* 0x0000001c09067825 */ /* 0x000fe400078e0206 */
[----:B------:R-:W5:Y:S04]  /*0740*/  LDG.E R12, desc[UR12][R12.64] ;  /* 0x0000000c0c0c7981 */ /* 0x000f68000c1e1900 */
[----:B------:R-:W5:Y:S04]  /*0750*/  LDG.E R27, desc[UR12][R4.64+0x8] ;  /* 0x0000080c041b7981 */ /* 0x000f68000c1e1900 */
[----:B------:R0:W5:Y:S04]  /*0760*/  LDG.E R6, desc[UR12][R6.64] ;  /* 0x0000000c06067981 */ /* 0x000168000c1e1900 */
[----:B------:R1:W5:Y:S01]  /*0770*/  LDG.E R29, desc[UR12][R4.64+0xc] ;  /* 0x00000c0c041d7981 */ /* 0x000362000c1e1900 */
[----:B------:R-:W-:-:S04]  /*0780*/  UIADD3 UR4, UPT, UPT, UR4, 0x8, URZ ;  /* 0x0000000804047890 */ /* 0x000fc8000fffe0ff */
[----:B------:R-:W-:Y:S01]  /*0790*/  UISETP.NE.AND UP0, UPT, UR4, URZ, UPT ;  /* 0x000000ff0400728c */ /* 0x000fe2000bf05270 */
[----:B0-----:R-:W-:Y:S01]  /*07a0*/  IMAD.U32 R7, RZ, RZ, UR14 ;  /* 0x0000000eff077e24 */ /* 0x001fe2000f8e00ff */
[----:B-1----:R-:W-:-:S04]  /*07b0*/  IADD3 R4, P1, PT, R4, 0x20, RZ ;  /* 0x0000002004047810 */ /* 0x002fc80007f3e0ff */
[----:B------:R-:W-:Y:S02]  /*07c0*/  LEA R16, R7, R16, 0x3 ;  /* 0x0000001007107211 */ /* 0x000fe400078e18ff */
[----:B------:R-:W-:Y:S01]  /*07d0*/  IADD3.X R5, PT, PT, RZ, R5, RZ, P1, !PT ;  /* 0x00000005ff057210 */ /* 0x000fe20000ffe4ff */
[----:B--2---:R-:W-:-:S04]  /*07e0*/  IMAD R14, R18, R14, R17 ;  /* 0x0000000e120e7224 */ /* 0x004fc800078e0211 */
[----:B---3--:R-:W-:-:S04]  /*07f0*/  IMAD R14, R24, R19, R14 ;  /* 0x00000013180e7224 */ /* 0x008fc800078e020e */
[----:B----4-:R-:W-:-:S04]  /*0800*/  IMAD R14, R22, R23, R14 ;  /* 0x00000017160e7224 */ /* 0x010fc800078e020e */
[----:B-----5:R-:W-:-:S04]  /*0810*/  IMAD R14, R20, R21, R14 ;  /* 0x00000015140e7224 */ /* 0x020fc800078e020e */
[----:B------:R-:W-:-:S04]  /*0820*/  IMAD R8, R25, R8, R14 ;  /* 0x0000000819087224 */ /* 0x000fc800078e020e */
[----:B------:R-:W-:-:S04]  /*0830*/  IMAD R8, R26, R11, R8 ;  /* 0x0000000b1a087224 */ /* 0x000fc800078e0208 */
[----:B------:R-:W-:-:S04]  /*0840*/  IMAD R8, R27, R12, R8 ;  /* 0x0000000c1b087224 */ /* 0x000fc800078e0208 */
[----:B------:R-:W-:Y:S01]  /*0850*/  IMAD R17, R29, R6, R8 ;  /* 0x000000061d117224 */ /* 0x000fe200078e0208 */
[----:B------:R-:W-:Y:S06]  /*0860*/  BRA.U UP0, `(.L_x_11) ;  /* 0xfffffffd003c7547 */ /* 0x000fec000b83ffff */
[----:B------:R-:W-:-:S12]  /*0870*/  ULOP3.LUT UR4, UR14, 0x7ffffff8, URZ, 0xc0, !UPT ;  /* 0x7ffffff80e047892 */ /* 0x000fd8000f8ec0ff */
.L_x_10:
[----:B------:R-:W-:-:S04]  /*0880*/  ULOP3.LUT UR6, UR14, 0x7, URZ, 0xc0, !UPT ;  /* 0x000000070e067892 */ /* 0x000fc8000f8ec0ff */
[----:B------:R-:W-:-:S09]  /*0890*/  UISETP.NE.AND UP0, UPT, UR6, URZ, UPT ;  /* 0x000000ff0600728c */ /* 0x000fd2000bf05270 */
[----:B------:R-:W-:Y:S05]  /*08a0*/  BRA.U !UP0, `(.L_x_12) ;  /* 0x0000000508347547 */ /* 0x000fea000b800000 */
[----:B------:R-:W-:Y:S01]  /*08b0*/  UISETP.GE.U32.AND UP0, UPT, UR6, 0x4, UPT ;  /* 0x000000040600788c */ /* 0x000fe2000bf06070 */
[----:B------:R-:W-:Y:S01]  /*08c0*/  IMAD R4, R15, UR14, RZ ;  /* 0x0000000e0f047c24 */ /* 0x000fe2000f8e02ff */
[----:B------:R-:W-:-:S04]  /*08d0*/  ULOP3.LUT UR5, UR14, 0x3, URZ, 0xc0, !UPT ;  /* 0x000000030e057892 */ /* 0x000fc8000f8ec0ff */
[----:B------:R-:W-:-:S03]  /*08e0*/  UISETP.NE.AND UP1, UPT, UR5, URZ, UPT ;  /* 0x000000ff0500728c */ /* 0x000fc6000bf25270 */
[----:B------:R-:W-:Y:S08]  /*08f0*/  BRA.U !UP0, `(.L_x_13) ;  /* 0x00000001087c7547 */ /* 0x000ff0000b800000 */
[----:B0-----:R-:W0:Y:S01]  /*0900*/  LDC.64 R8, c[0x0][0x380] ;  /* 0x0000e000ff087b82 */ /* 0x001e220000000a00 */
[----:B------:R-:W1:Y:S01]  /*0910*/  LDCU.64 UR6, c[0x0][0x380] ;  /* 0x00007000ff0677ac */ /* 0x000e620008000a00 */
[----:B------:R-:W-:Y:S01]  /*0920*/  HFMA2 R11, -RZ, RZ, 0, 2.384185791015625e-07 ;  /* 0x00000004ff0b7431 */ /* 0x000fe200000001ff */
[----:B------:R-:W-:Y:S02]  /*0930*/  MOV R5, UR4 ;  /* 0x0000000400057c02 */ /* 0x000fe40008000f00 */
[C---:B------:R-:W-:Y:S02]  /*0940*/  IADD3 R13, PT, PT, R4.reuse, UR4, RZ ;  /* 0x00000004040d7c10 */ /* 0x040fe4000fffe0ff */
[----:B------:R-:W-:Y:S01]  /*0950*/  MOV R7, UR14 ;  /* 0x0000000e00077c02 */ /* 0x000fe20008000f00 */
[----:B------:R-:W-:Y:S01]  /*0960*/  IMAD R10, R5, UR14, R0 ;  /* 0x0000000e050a7c24 */ /* 0x000fe2000f8e0200 */
[----:B------:R-:W-:Y:S02]  /*0970*/  IADD3 R5, P1, PT, R4, UR4, RZ ;  /* 0x0000000404057c10 */ /* 0x000fe4000ff3e0ff */
[----:B------:R-:W-:Y:S01]  /*0980*/  MOV R19, UR14 ;  /* 0x0000000e00137c02 */ /* 0x000fe20008000f00 */
[----:B------:R-:W-:Y:S01]  /*0990*/  IMAD.WIDE R10, R10, R11, UR18 ;  /* 0x000000120a0a7e25 */ /* 0x000fe2000f8e020b */
[----:B------:R-:W-:-:S02]  /*09a0*/  IADD3.X R14, PT, PT, RZ, RZ, RZ, P1, !PT ;  /* 0x000000ffff0e7210 */ /* 0x000fc40000ffe4ff */
[----:B-1----:R-:W-:Y:S01]  /*09b0*/  LEA R6, P1, R5, UR6, 0x2 ;  /* 0x0000000605067c11 */ /* 0x002fe2000f8210ff */
[----:B0-----:R-:W-:-:S04]  /*09c0*/  IMAD.WIDE.U32 R12, R13, 0x4, R8 ;  /* 0x000000040d0c7825 */ /* 0x001fc800078e0008 */
[----:B------:R-:W-:Y:S01]  /*09d0*/  IMAD.WIDE R8, R7, 0x4, R10 ;  /* 0x0000000407087825 */ /* 0x000fe200078e020a */
[----:B------:R-:W-:Y:S01]  /*09e0*/  LEA.HI.X R7, R5, UR7, R14, 0x2, P1 ;  /* 0x0000000705077c11 */ /* 0x000fe200088f140e */
[----:B------:R-:W2:Y:S01]  /*09f0*/  LDG.E R10, desc[UR12][R10.64] ;  /* 0x0000000c0a0a7981 */ /* 0x000ea2000c1e1900 */
[----:B------:R-:W-:-:S03]  /*0a00*/  MOV R21, UR14 ;  /* 0x0000000e00157c02 */ /* 0x000fc60008000f00 */
[----:B------:R-:W2:Y:S01]  /*0a10*/  LDG.E R12, desc[UR12][R12.64] ;  /* 0x0000000c0c0c7981 */ /* 0x000ea2000c1e1900 */
[----:B------:R-:W-:-:S03]  /*0a20*/  IMAD.WIDE R18, R19, 0x4, R8 ;  /* 0x0000000413127825 */ /* 0x000fc600078e0208 */
[----:B------:R-:W3:Y:S04]  /*0a30*/  LDG.E R14, desc[UR12][R8.64] ;  /* 0x0000000c080e7981 */ /* 0x000ee8000c1e1900 */
[----:B------:R-:W3:Y:S01]  /*0a40*/  LDG.E R5, desc[UR12][R6.64+0x4] ;  /* 0x0000040c06057981 */ /* 0x000ee2000c1e1900 */
[----:B------:R-:W-:-:S03]  /*0a50*/  IMAD.WIDE R20, R21, 0x4, R18 ;  /* 0x0000000415147825 */ /* 0x000fc600078e0212 */
[----:B------:R-:W4:Y:S04]  /*0a60*/  LDG.E R22, desc[UR12][R18.64] ;  /* 0x0000000c12167981 */ /* 0x000f28000c1e1900 */
[----:B------:R-:W4:Y:S04]  /*0a70*/  LDG.E R16, desc[UR12][R6.64+0x8] ;  /* 0x0000080c06107981 */ /* 0x000f28000c1e1900 */
[----:B------:R-:W5:Y:S04]  /*0a80*/  LDG.E R24, desc[UR12][R6.64+0xc] ;  /* 0x00000c0c06187981 */ /* 0x000f68000c1e1900 */
[----:B------:R-:W5:Y:S01]  /*0a90*/  LDG.E R20, desc[UR12][R20.64] ;  /* 0x0000000c14147981 */ /* 0x000f62000c1e1900 */
[----:B------:R-:W-:Y:S01]  /*0aa0*/  UIADD3 UR4, UPT, UPT, UR4, 0x4, URZ ;  /* 0x0000000404047890 */ /* 0x000fe2000fffe0ff */
[----:B--2---:R-:W-:-:S04]  /*0ab0*/  IMAD R10, R12, R10, R17 ;  /* 0x0000000a0c0a7224 */ /* 0x004fc800078e0211 */
[----:B---3--:R-:W-:-:S04]  /*0ac0*/  IMAD R5, R5, R14, R10 ;  /* 0x0000000e05057224 */ /* 0x008fc800078e020a */
[----:B----4-:R-:W-:-:S04]  /*0ad0*/  IMAD R5, R16, R22, R5 ;  /* 0x0000001610057224 */ /* 0x010fc800078e0205 */
[----:B-----5:R-:W-:-:S07]  /*0ae0*/  IMAD R17, R24, R20, R5 ;  /* 0x0000001418117224 */ /* 0x020fce00078e0205 */
.L_x_13:
[----:B------:R-:W-:Y:S05]  /*0af0*/  BRA.U !UP1, `(.L_x_12) ;  /* 0x0000000109a07547 */ /* 0x000fea000b800000 */
[----:B------:R-:W-:Y:S01]  /*0b00*/  UISETP.NE.AND UP0, UPT, UR5, 0x1, UPT ;  /* 0x000000010500788c */ /* 0x000fe2000bf05270 */
[----:B------:R-:W-:Y:S01]  /*0b10*/  MOV R7, UR4 ;  /* 0x0000000400077c02 */ /* 0x000fe20008000f00 */
[----:B------:R-:W-:Y:S01]  /*0b20*/  ULOP3.LUT UR5, UR14, 0x1, URZ, 0xc0, !UPT ;  /* 0x000000010e057892 */ /* 0x000fe2000f8ec0ff */
[----:B------:R-:W-:Y:S02]  /*0b30*/  MOV R19, 0x4 ;  /* 0x0000000400137802 */ /* 0x000fe40000000f00 */
[----:B0-----:R-:W-:Y:S01]  /*0b40*/  MOV R11, UR14 ;  /* 0x0000000e000b7c02 */ /* 0x001fe20008000f00 */
[----:B------:R-:W-:Y:S01]  /*0b50*/  UISETP.NE.U32.AND UP1, UPT, UR5, 0x1, UPT ;  /* 0x000000010500788c */ /* 0x000fe2000bf25070 */
[----:B------:R-:W-:-:S04]  /*0b60*/  PLOP3.LUT P2, PT, PT, PT, UP0, 0x80, 0x8 ;  /* 0x000000000008781c */ /* 0x000fc80003f4f008 */
[----:B------:R-:W0:Y:S01]  /*0b70*/  @UP0 LDCU.64 UR6, c[0x0][0x380] ;  /* 0x00007000ff0607ac */ /* 0x000e220008000a00 */
[----:B------:R-:W-:Y:S01]  /*0b80*/  PLOP3.LUT P1, PT, PT, PT, UP1, 0x80, 0x8 ;  /* 0x000000000008781c */ /* 0x000fe20003f2f018 */
[----:B------:R-:W1:Y:S04]  /*0b90*/  @UP0 LDCU.64 UR8, c[0x0][0x380] ;  /* 0x00007000ff0807ac */ /* 0x000e680008000a00 */
[----:B------:R-:W2:Y:S03]  /*0ba0*/  @!UP1 LDCU.64 UR10, c[0x0][0x380] ;  /* 0x00007000ff0a97ac */ /* 0x000ea60008000a00 */
[----:B------:R-:W-:Y:S01]  /*0bb0*/  @P2 IMAD R18, R7, UR14, R0 ;  /* 0x0000000e07122c24 */ /* 0x000fe2000f8e0200 */
[----:B------:R-:W-:-:S02]  /*0bc0*/  @P2 IADD3 R5, PT, PT, R4, UR4, RZ ;  /* 0x0000000404052c10 */ /* 0x000fc4000fffe0ff */
[----:B------:R-:W-:Y:S01]  /*0bd0*/  @P2 IADD3 R7, P3, PT, R4, UR4, RZ ;  /* 0x0000000404072c10 */ /* 0x000fe2000ff7e0ff */
[----:B------:R-:W-:Y:S01]  /*0be0*/  @UP0 UIADD3 UR4, UPT, UPT, UR4, 0x2, URZ ;  /* 0x0000000204040890 */ /* 0x000fe2000fffe0ff */
[----:B------:R-:W-:-:S04]  /*0bf0*/  @P2 IMAD.WIDE R18, R18, R19, UR18 ;  /* 0x0000001212122e25 */ /* 0x000fc8000f8e0213 */
[----:B------:R-:W-:Y:S01]  /*0c00*/  HFMA2 R25, -RZ, RZ, 0, 2.384185791015625e-07 ;  /* 0x00000004ff197431 */ /* 0x000fe200000001ff */
[----:B0-----:R-:W-:Y:S01]  /*0c10*/  MOV R13, UR7 ;  /* 0x00000007000d7c02 */ /* 0x001fe20008000f00 */
[----:B------:R-:W-:Y:S01]  /*0c20*/  IMAD.U32 R12, RZ, RZ, UR6 ;  /* 0x00000006ff0c7e24 */ /* 0x000fe2000f8e00ff */
[----:B------:R-:W-:Y:S02]  /*0c30*/  MOV R23, UR4 ;  /* 0x0000000400177c02 */ /* 0x000fe40008000f00 */
[----:B------:R-:W-:Y:S01]  /*0c40*/  @P2 IADD3.X R14, PT, PT, RZ, RZ, RZ, P3, !PT ;  /* 0x000000ffff0e2210 */ /* 0x000fe20001ffe4ff */
[----:B------:R-:W-:Y:S01]  /*0c50*/  @P2 IMAD.WIDE.U32 R12, R5, 0x4, R12 ;  /* 0x00000004050c2825 */ /* 0x000fe200078e000c */
[----:B-1----:R-:W-:Y:S01]  /*0c60*/  @P2 LEA R6, P3, R7, UR8, 0x2 ;  /* 0x0000000807062c11 */ /* 0x002fe2000f8610ff */
[----:B------:R0:W3:Y:S01]  /*0c70*/  @P2 LDG.E R5, desc[UR12][R18.64] ;  /* 0x0000000c12052981 */ /* 0x0000e2000c1e1900 */
[----:B--2---:R-:W-:Y:S01]  /*0c80*/  MOV R8, UR10 ;  /* 0x0000000a00087c02 */ /* 0x004fe20008000f00 */
[----:B------:R-:W-:Y:S01]  /*0c90*/  @P2 IMAD.WIDE R10, R11, 0x4, R18 ;  /* 0x000000040b0a2825 */ /* 0x000fe200078e0212 */
[----:B------:R-:W-:Y:S01]  /*0ca0*/  MOV R9, UR11 ;  /* 0x0000000b00097c02 */ /* 0x000fe20008000f00 */
[----:B------:R-:W3:Y:S01]  /*0cb0*/  @P2 LDG.E R12, desc[UR12][R12.64] ;  /* 0x0000000c0c0c2981 */ /* 0x000ee2000c1e1900 */
[----:B------:R-:W-:Y:S01]  /*0cc0*/  @!P1 IADD3 R21, PT, PT, R4, UR4, RZ ;  /* 0x0000000404159c10 */ /* 0x000fe2000fffe0ff */
[----:B------:R-:W-:Y:S01]  /*0cd0*/  @!P1 IMAD R4, R23, UR14, R0 ;  /* 0x0000000e17049c24 */ /* 0x000fe2000f8e0200 */
[----:B------:R-:W-:Y:S01]  /*0ce0*/  @P2 LEA.HI.X R7, R7, UR9, R14, 0x2, P3 ;  /* 0x0000000907072c11 */ /* 0x000fe200098f140e */
[----:B------:R-:W2:Y:S02]  /*0cf0*/  @P2 LDG.E R10, desc[UR12][R10.64] ;  /* 0x0000000c0a0a2981 */ /* 0x000ea4000c1e1900 */
[----:B------:R-:W-:-:S02]  /*0d00*/  @!P1 IMAD.WIDE.U32 R8, R21, 0x4, R8 ;  /* 0x0000000415089825 */ /* 0x000fc400078e0008 */
[----:B------:R-:W2:Y:S02]  /*0d10*/  @P2 LDG.E R6, desc[UR12][R6.64+0x4] ;  /* 0x0000040c06062981 */ /* 0x000ea4000c1e1900 */
[----:B0-----:R-:W-:Y:S02]  /*0d20*/  @!P1 IMAD.WIDE R18, R4, R25, UR18 ;  /* 0x0000001204129e25 */ /* 0x001fe4000f8e0219 */
[----:B------:R-:W4:Y:S04]  /*0d30*/  @!P1 LDG.E R8, desc[UR12][R8.64] ;  /* 0x0000000c08089981 */ /* 0x000f28000c1e1900 */
[----:B------:R-:W4:Y:S01]  /*0d40*/  @!P1 LDG.E R18, desc[UR12][R18.64] ;  /* 0x0000000c12129981 */ /* 0x000f22000c1e1900 */
[----:B---3--:R-:W-:-:S04]  /*0d50*/  @P2 IMAD R5, R12, R5, R17 ;  /* 0x000000050c052224 */ /* 0x008fc800078e0211 */
[----:B--2---:R-:W-:-:S04]  /*0d60*/  @P2 IMAD R17, R6, R10, R5 ;  /* 0x0000000a06112224 */ /* 0x004fc800078e0205 */
[----:B----4-:R-:W-:-:S07]  /*0d70*/  @!P1 IMAD R17, R8, R18, R17 ;  /* 0x0000001208119224 */ /* 0x010fce00078e0211 */
.L_x_12:
[----:B------:R1:W-:Y:S02]  /*0d80*/  STG.E desc[UR12][R2.64], R17 ;  /* 0x0000001102007986 */ /* 0x0003e4000c10190c */
.L_x_9:
[----:B------:R-:W-:Y:S05]  /*0d90*/  BSYNC.RECONVERGENT B0 ;  /* 0x0000000000007941 */ /* 0x000fea0003800200 */
.L_x_8:
[----:B------:R-:W-:Y:S06]  /*0da0*/  BAR.SYNC.DEFER_BLOCKING 0x0 ;  /* 0x0000000000007b1d */ /* 0x000fec0000010000 */
[----:B------:R-:W-:Y:S04]  /*0db0*/  BSSY.RECONVERGENT B0, `(.L_x_14) ;  /* 0x000000b000007945 */ /* 0x000fe80003800200 */
[----:B------:R-:W-:Y:S05]  /*0dc0*/  @!P0 BRA `(.L_x_15) ;  /* 0x0000000000248947 */ /* 0x000fea0003800000 */
[----:B-12---:R-:W-:Y:S01]  /*0dd0*/  HFMA2 R3, -RZ, RZ, 0, 2.384185791015625e-07 ;  /* 0x00000004ff037431 */ /* 0x006fe200000001ff */
[----:B------:R-:W-:Y:S01]  /*0de0*/  MOV R5, 0x4 ;  /* 0x0000000400057802 */ /* 0x000fe20000000f00 */
[----:B------:R-:W-:-:S04]  /*0df0*/  IMAD R0, R15, 0x1388, R0 ;  /* 0x000013880f007824 */ /* 0x000fc800078e0200 */
[----:B------:R-:W-:-:S04]  /*0e00*/  IMAD.WIDE R4, R0, R5, UR20 ;  /* 0x0000001400047e25 */ /* 0x000fc8000f8e0205 */
[----:B------:R-:W-:Y:S02]  /*0e10*/  IMAD.WIDE R2, R0, R3, UR16 ;  /* 0x0000001000027e25 */ /* 0x000fe4000f8e0203 */
[----:B------:R-:W2:Y:S04]  /*0e20*/  LDG.E R5, desc[UR12][R4.64] ;  /* 0x0000000c04057981 */ /* 0x000ea8000c1e1900 */
[----:B------:R-:W2:Y:S02]  /*0e30*/  LDG.E R0, desc[UR12][R2.64] ;  /* 0x0000000c02007981 */ /* 0x000ea4000c1e1900 */
[----:B--2---:R-:W-:-:S05]  /*0e40*/  IADD3 R7, PT, PT, R0, R5, RZ ;  /* 0x0000000500077210 */ /* 0x004fca0007ffe0ff */
[----:B------:R3:W-:Y:S02]  /*0e50*/  STG.E desc[UR12][R2.64], R7 ;  /* 0x0000000702007986 */ /* 0x0007e4000c10190c */
.L_x_15:
[----:B------:R-:W-:Y:S05]  /*0e60*/  BSYNC.RECONVERGENT B0 ;  /* 0x0000000000007941 */ /* 0x000fea0003800200 */
.L_x_14:
[----:B------:R-:W-:Y:S06]  /*0e70*/  BAR.SYNC.DEFER_BLOCKING 0x0 ;  /* 0x0000000000007b1d */ /* 0x000fec0000010000 */
[----:B------:R-:W-:Y:S05]  /*0e80*/  EXIT ;  /* 0x000000000000794d */ /* 0x000fea0003800000 */
.L_x_16:
        /* <DEDUP_REMOVED lines=15> */
.L_x_18:


//--------------------- .nv.shared._Z10kernel_wsp6MatrixS_S_S_iii --------------------------
	.section	.nv.shared._Z10kernel_wsp6MatrixS_S_S_iii,"aw",@nobits
	.sectionflags	@""
	.align	4
.nv.shared._Z10kernel_wsp6MatrixS_S_S_iii:
	.zero		37888


//--------------------- .nv.shared.reserved.0     --------------------------
	.section	.nv.shared.reserved.0,"aw",@nobits
	.weak		__nv_reservedSMEM_offset_0_alias
	.size		__nv_reservedSMEM_offset_0_alias, 0, 64
	.other		__nv_reservedSMEM_offset_0_alias,@"STO_CUDA_RESERVED_SHARED STV_DEFAULT"
__nv_reservedSMEM_offset_0_alias:
	.zero		0
	.zero		64


//--------------------- .nv.constant0._Z10kernel_wsp6MatrixS_S_S_iii --------------------------
	.section	.nv.constant0._Z10kernel_wsp6MatrixS_S_S_iii,"a",@progbits
	.sectionflags	@""
	.align	4
.nv.constant0._Z10kernel_wsp6MatrixS_S_S_iii:
	.zero		940


//--------------------- .nv.constant0._Z6kernel6MatrixS_S_S_iii --------------------------
	.section	.nv.constant0._Z6kernel6MatrixS_S_S_iii,"a",@progbits
	.sectionflags	@""
	.align	4
.nv.constant0._Z6kernel6MatrixS_S_S_iii:
	.zero		940


//--------------------- SYMBOLS --------------------------

	.type		.nv.reservedSmem.offset0,@object
	.size		.nv.reservedSmem.offset0,0x4
	.type		.nv.reservedSmem.cap,@object
	.size		.nv.reservedSmem.cap,0x4
